	.target	sm_100a

	.elftype	@"ET_EXEC"


//--------------------- .note.nv.tkinfo           --------------------------
	.section	.note.nv.tkinfo,"",@"SHT_NOTE"
	.sectionflags	@"SHF_NOTE_NV_TKINFO"
	.tkinfo
        /*0018*/ 	.word	0x00000002
        /*0030*/ 	.string	""
        /*0030*/ 	.string	"ptxas"
        /*0030*/ 	.string	"Cuda compilation tools, release 13.0, V13.0.88"
        /*0030*/ 	.string	"Build cuda_13.0.r13.0/compiler.36424714_0"
        /*0030*/ 	.string	"-arch sm_100a -m 64 "



//--------------------- .note.nv.cuinfo           --------------------------
	.section	.note.nv.cuinfo,"",@"SHT_NOTE"
	.sectionflags	@"SHF_NOTE_NV_CUINFO"
        /*0018*/ 	.short	0x0002
        /*001a*/ 	.short	0x0064
        /*001c*/ 	.short	0x0082
	.zero		2


//--------------------- .nv.info                  --------------------------
	.section	.nv.info,"",@"SHT_CUDA_INFO"
	.align	4


	//----- nvinfo : EIATTR_REGCOUNT
	.align		4
        /*0000*/ 	.byte	0x04, 0x2f
        /*0002*/ 	.short	(.L_19 - .L_18)
	.align		4
.L_18:
        /*0004*/ 	.word	index@(_ZN7cutlass13device_kernelINS_4gemm6kernel13GemmUniversalIN4cute5tupleIJiiiiEEENS1_10collective13CollectiveMmaINS1_35MainloopSm100TmaUmmaWarpSpecializedILi4ELi2ELi4ENS5_IJNS4_1CILi1EEESB_SB_EEEEENS5_IJNSA_ILi128EEENSA_ILi64EEESF_EEENS_10tfloat32_tENS5_IJlSB_lEEESH_SI_NS4_8TiledMMAINS4_8MMA_AtomIJNS4_17SM100_MMA_TF32_SSISH_SH_fLi128ELi64ELNS4_4UMMA5MajorE0ELSN_0ELNSM_7ScaleInE0ELSO_0EEEEEENS4_6LayoutISC_NS5_IJNSA_ILi0EEESS_SS_EEEEENS5_IJNS4_10UnderscoreESV_SV_EEEEENS4_13SM90_TMA_LOADENS4_14ComposedLayoutINS4_7SwizzleILi3ELi4ELi3EEENS4_18smem_ptr_flag_bitsILi32EEENSR_INS5_IJNSA_ILi8EEENSA_ILi32EEEEEENS5_IJS15_SB_EEEEEEEvNS4_8identityESY_S19_vS1A_EENS_8epilogue10collective18CollectiveEpilogueINS1C_23Sm100TmaWarpSpecializedILi4ELi2ELi16ELb1ELb0EEEJSG_NS5_IJNSR_ISE_SB_EENSR_INSA_ILi16EEESB_EEEEESH_SI_SH_SI_NS1C_6fusion15FusionCallbacksIS1G_NS1L_17LinearCombinationISH_fSH_fLNS_15FloatRoundStyleE2EEESG_S1K_JEEENS4_5SM1004TMEM4LOAD26SM100_TMEM_LOAD_32dp32b16xESY_NSZ_INS10_ILi2ELi4ELi3EEES13_NSR_INS5_IJS14_S1I_EEENS5_IJS1I_SB_EEEEEEENS4_39AutoVectorizingCopyWithAssumedAlignmentILi128EEENS4_14SM90_TMA_STOREES1Z_S21_S21_EEEvvEEEEvNT_6ParamsE)
        /*0008*/ 	.word	0x00000060


	//----- nvinfo : EIATTR_FRAME_SIZE
	.align		4
.L_19:
        /*000c*/ 	.byte	0x04, 0x11
        /*000e*/ 	.short	(.L_21 - .L_20)
	.align		4
.L_20:
        /*0010*/ 	.word	index@($__internal_2_$__cuda_sm10x_tcgen05_guardrail_trap_unallocated_columns_being_dealloced)
        /*0014*/ 	.word	0x00000000


	//----- nvinfo : EIATTR_FRAME_SIZE
	.align		4
.L_21:
        /*0018*/ 	.byte	0x04, 0x11
        /*001a*/ 	.short	(.L_23 - .L_22)
	.align		4
.L_22:
        /*001c*/ 	.word	index@($__internal_1_$__cuda_sm10x_tcgen05_guardrail_trap_phase_invalid_during_alloc)
        /*0020*/ 	.word	0x00000000


	//----- nvinfo : EIATTR_FRAME_SIZE
	.align		4
.L_23:
        /*0024*/ 	.byte	0x04, 0x11
        /*0026*/ 	.short	(.L_25 - .L_24)
	.align		4
.L_24:
        /*0028*/ 	.word	index@($__internal_0_$__cuda_sm10x_tcgen05_guardrail_trap_col_being_dealloced_not_returned_by_alloc)
        /*002c*/ 	.word	0x00000000


	//----- nvinfo : EIATTR_FRAME_SIZE
	.align		4
.L_25:
        /*0030*/ 	.byte	0x04, 0x11
        /*0032*/ 	.short	(.L_27 - .L_26)
	.align		4
.L_26:
        /*0034*/ 	.word	index@(_ZN7cutlass13device_kernelINS_4gemm6kernel13GemmUniversalIN4cute5tupleIJiiiiEEENS1_10collective13CollectiveMmaINS1_35MainloopSm100TmaUmmaWarpSpecializedILi4ELi2ELi4ENS5_IJNS4_1CILi1EEESB_SB_EEEEENS5_IJNSA_ILi128EEENSA_ILi64EEESF_EEENS_10tfloat32_tENS5_IJlSB_lEEESH_SI_NS4_8TiledMMAINS4_8MMA_AtomIJNS4_17SM100_MMA_TF32_SSISH_SH_fLi128ELi64ELNS4_4UMMA5MajorE0ELSN_0ELNSM_7ScaleInE0ELSO_0EEEEEENS4_6LayoutISC_NS5_IJNSA_ILi0EEESS_SS_EEEEENS5_IJNS4_10UnderscoreESV_SV_EEEEENS4_13SM90_TMA_LOADENS4_14ComposedLayoutINS4_7SwizzleILi3ELi4ELi3EEENS4_18smem_ptr_flag_bitsILi32EEENSR_INS5_IJNSA_ILi8EEENSA_ILi32EEEEEENS5_IJS15_SB_EEEEEEEvNS4_8identityESY_S19_vS1A_EENS_8epilogue10collective18CollectiveEpilogueINS1C_23Sm100TmaWarpSpecializedILi4ELi2ELi16ELb1ELb0EEEJSG_NS5_IJNSR_ISE_SB_EENSR_INSA_ILi16EEESB_EEEEESH_SI_SH_SI_NS1C_6fusion15FusionCallbacksIS1G_NS1L_17LinearCombinationISH_fSH_fLNS_15FloatRoundStyleE2EEESG_S1K_JEEENS4_5SM1004TMEM4LOAD26SM100_TMEM_LOAD_32dp32b16xESY_NSZ_INS10_ILi2ELi4ELi3EEES13_NSR_INS5_IJS14_S1I_EEENS5_IJS1I_SB_EEEEEEENS4_39AutoVectorizingCopyWithAssumedAlignmentILi128EEENS4_14SM90_TMA_STOREES1Z_S21_S21_EEEvvEEEEvNT_6ParamsE)
        /*0038*/ 	.word	0x00000000


	//----- nvinfo : EIATTR_MIN_STACK_SIZE
	.align		4
.L_27:
        /*003c*/ 	.byte	0x04, 0x12
        /*003e*/ 	.short	(.L_29 - .L_28)
	.align		4
.L_28:
        /*0040*/ 	.word	index@(_ZN7cutlass13device_kernelINS_4gemm6kernel13GemmUniversalIN4cute5tupleIJiiiiEEENS1_10collective13CollectiveMmaINS1_35MainloopSm100TmaUmmaWarpSpecializedILi4ELi2ELi4ENS5_IJNS4_1CILi1EEESB_SB_EEEEENS5_IJNSA_ILi128EEENSA_ILi64EEESF_EEENS_10tfloat32_tENS5_IJlSB_lEEESH_SI_NS4_8TiledMMAINS4_8MMA_AtomIJNS4_17SM100_MMA_TF32_SSISH_SH_fLi128ELi64ELNS4_4UMMA5MajorE0ELSN_0ELNSM_7ScaleInE0ELSO_0EEEEEENS4_6LayoutISC_NS5_IJNSA_ILi0EEESS_SS_EEEEENS5_IJNS4_10UnderscoreESV_SV_EEEEENS4_13SM90_TMA_LOADENS4_14ComposedLayoutINS4_7SwizzleILi3ELi4ELi3EEENS4_18smem_ptr_flag_bitsILi32EEENSR_INS5_IJNSA_ILi8EEENSA_ILi32EEEEEENS5_IJS15_SB_EEEEEEEvNS4_8identityESY_S19_vS1A_EENS_8epilogue10collective18CollectiveEpilogueINS1C_23Sm100TmaWarpSpecializedILi4ELi2ELi16ELb1ELb0EEEJSG_NS5_IJNSR_ISE_SB_EENSR_INSA_ILi16EEESB_EEEEESH_SI_SH_SI_NS1C_6fusion15FusionCallbacksIS1G_NS1L_17LinearCombinationISH_fSH_fLNS_15FloatRoundStyleE2EEESG_S1K_JEEENS4_5SM1004TMEM4LOAD26SM100_TMEM_LOAD_32dp32b16xESY_NSZ_INS10_ILi2ELi4ELi3EEES13_NSR_INS5_IJS14_S1I_EEENS5_IJS1I_SB_EEEEEEENS4_39AutoVectorizingCopyWithAssumedAlignmentILi128EEENS4_14SM90_TMA_STOREES1Z_S21_S21_EEEvvEEEEvNT_6ParamsE)
        /*0044*/ 	.word	0x00000000
.L_29:


//--------------------- .nv.compat                --------------------------
	.section	.nv.compat,"",@"SHT_CUDA_COMPAT_INFO"
	.align	4
        /*0000*/ 	.byte	0x02, 0x09, 0x01, 0x00, 0x02, 0x02, 0x02, 0x00, 0x02, 0x05, 0x05, 0x00, 0x03, 0x07, 0x01, 0x01
        /*0010*/ 	.byte	0x02, 0x03, 0x01, 0x00, 0x02, 0x06, 0x01, 0x00, 0x04, 0x0b, 0x08, 0x00, 0x09, 0x00, 0x00, 0x00
        /*0020*/ 	.byte	0x00, 0x00, 0x00, 0x00


//--------------------- .nv.info._ZN7cutlass13device_kernelINS_4gemm6kernel13GemmUniversalIN4cute5tupleIJiiiiEEENS1_10collective13CollectiveMmaINS1_35MainloopSm100TmaUmmaWarpSpecializedILi4ELi2ELi4ENS5_IJNS4_1CILi1EEESB_SB_EEEEENS5_IJNSA_ILi128EEENSA_ILi64EEESF_EEENS_10tfloat32_tENS5_IJlSB_lEEESH_SI_NS4_8TiledMMAINS4_8MMA_AtomIJNS4_17SM100_MMA_TF32_SSISH_SH_fLi128ELi64ELNS4_4UMMA5MajorE0ELSN_0ELNSM_7ScaleInE0ELSO_0EEEEEENS4_6LayoutISC_NS5_IJNSA_ILi0EEESS_SS_EEEEENS5_IJNS4_10UnderscoreESV_SV_EEEEENS4_13SM90_TMA_LOADENS4_14ComposedLayoutINS4_7SwizzleILi3ELi4ELi3EEENS4_18smem_ptr_flag_bitsILi32EEENSR_INS5_IJNSA_ILi8EEENSA_ILi32EEEEEENS5_IJS15_SB_EEEEEEEvNS4_8identityESY_S19_vS1A_EENS_8epilogue10collective18CollectiveEpilogueINS1C_23Sm100TmaWarpSpecializedILi4ELi2ELi16ELb1ELb0EEEJSG_NS5_IJNSR_ISE_SB_EENSR_INSA_ILi16EEESB_EEEEESH_SI_SH_SI_NS1C_6fusion15FusionCallbacksIS1G_NS1L_17LinearCombinationISH_fSH_fLNS_15FloatRoundStyleE2EEESG_S1K_JEEENS4_5SM1004TMEM4LOAD26SM100_TMEM_LOAD_32dp32b16xESY_NSZ_INS10_ILi2ELi4ELi3EEES13_NSR_INS5_IJS14_S1I_EEENS5_IJS1I_SB_EEEEEEENS4_39AutoVectorizingCopyWithAssumedAlignmentILi128EEENS4_14SM90_TMA_STOREES1Z_S21_S21_EEEvvEEEEvNT_6ParamsE --------------------------
	.section	.nv.info._ZN7cutlass13device_kernelINS_4gemm6kernel13GemmUniversalIN4cute5tupleIJiiiiEEENS1_10collective13CollectiveMmaINS1_35MainloopSm100TmaUmmaWarpSpecializedILi4ELi2ELi4ENS5_IJNS4_1CILi1EEESB_SB_EEEEENS5_IJNSA_ILi128EEENSA_ILi64EEESF_EEENS_10tfloat32_tENS5_IJlSB_lEEESH_SI_NS4_8TiledMMAINS4_8MMA_AtomIJNS4_17SM100_MMA_TF32_SSISH_SH_fLi128ELi64ELNS4_4UMMA5MajorE0ELSN_0ELNSM_7ScaleInE0ELSO_0EEEEEENS4_6LayoutISC_NS5_IJNSA_ILi0EEESS_SS_EEEEENS5_IJNS4_10UnderscoreESV_SV_EEEEENS4_13SM90_TMA_LOADENS4_14ComposedLayoutINS4_7SwizzleILi3ELi4ELi3EEENS4_18smem_ptr_flag_bitsILi32EEENSR_INS5_IJNSA_ILi8EEENSA_ILi32EEEEEENS5_IJS15_SB_EEEEEEEvNS4_8identityESY_S19_vS1A_EENS_8epilogue10collective18CollectiveEpilogueINS1C_23Sm100TmaWarpSpecializedILi4ELi2ELi16ELb1ELb0EEEJSG_NS5_IJNSR_ISE_SB_EENSR_INSA_ILi16EEESB_EEEEESH_SI_SH_SI_NS1C_6fusion15FusionCallbacksIS1G_NS1L_17LinearCombinationISH_fSH_fLNS_15FloatRoundStyleE2EEESG_S1K_JEEENS4_5SM1004TMEM4LOAD26SM100_TMEM_LOAD_32dp32b16xESY_NSZ_INS10_ILi2ELi4ELi3EEES13_NSR_INS5_IJS14_S1I_EEENS5_IJS1I_SB_EEEEEEENS4_39AutoVectorizingCopyWithAssumedAlignmentILi128EEENS4_14SM90_TMA_STOREES1Z_S21_S21_EEEvvEEEEvNT_6ParamsE,"",@"SHT_CUDA_INFO"
	.sectionflags	@""
	.align	4


	//----- nvinfo : EIATTR_CUDA_API_VERSION
	.align		4
        /*0000*/ 	.byte	0x04, 0x37
        /*0002*/ 	.short	(.L_31 - .L_30)
.L_30:
        /*0004*/ 	.word	0x00000082


	//----- nvinfo : EIATTR_KPARAM_INFO
	.align		4
.L_31:
        /*0008*/ 	.byte	0x04, 0x17
        /*000a*/ 	.short	(.L_33 - .L_32)
.L_32:
        /*000c*/ 	.word	0x00000000
        /*0010*/ 	.short	0x0000
        /*0012*/ 	.short	0x0000
        /*0014*/ 	.byte	0x00, 0xf0, 0x01, 0x20


	//----- nvinfo : EIATTR_AT_ENTRY_FRAGMENTS
	.align		4
.L_33:
        /*0018*/ 	.byte	0x04, 0x4f
        /*001a*/ 	.short	(.L_35 - .L_34)


	//   ....[0]....
.L_34:
        /*001c*/ 	.word	0x00000006


	//----- nvinfo : EIATTR_RESERVED_SMEM_USED
	.align		4
.L_35:
        /*0020*/ 	.byte	0x01, 0x41
	.zero		2


	//----- nvinfo : EIATTR_SPARSE_MMA_MASK
	.align		4
        /*0024*/ 	.byte	0x03, 0x50
        /*0026*/ 	.short	0x0000


	//----- nvinfo : EIATTR_TCGEN05_1CTA_USED
	.align		4
        /*0028*/ 	.byte	0x01, 0x51
	.zero		2


	//----- nvinfo : EIATTR_MAXREG_COUNT
	.align		4
        /*002c*/ 	.byte	0x03, 0x1b
        /*002e*/ 	.short	0x00ff


	//----- nvinfo : EIATTR_NUM_BARRIERS
	.align		4
        /*0030*/ 	.byte	0x02, 0x4c
        /*0032*/ 	.byte	0x07
	.zero		1


	//----- nvinfo : EIATTR_EXTERNS
	.align		4
        /*0034*/ 	.byte	0x04, 0x0f
        /*0036*/ 	.short	(.L_37 - .L_36)


	//   ....[0]....
	.align		4
.L_36:
        /*0038*/ 	.word	index@(__assertfail)


	//----- nvinfo : EIATTR_MERCURY_ISA_VERSION
	.align		4
.L_37:
        /*003c*/ 	.byte	0x03, 0x5f
        /*003e*/ 	.short	0x0101


	//----- nvinfo : EIATTR_INT_WARP_WIDE_INSTR_OFFSETS
	.align		4
        /*0040*/ 	.byte	0x04, 0x31
        /*0042*/ 	.short	(.L_39 - .L_38)


	//   ....[0]....
.L_38:
        /*0044*/ 	.word	0x00001f50


	//   ....[1]....
        /*0048*/ 	.word	0x00003b60


	//   ....[2]....
        /*004c*/ 	.word	0x00003b80


	//   ....[3]....
        /*0050*/ 	.word	0x00003bb0


	//   ....[4]....
        /*0054*/ 	.word	0x000044f0


	//   ....[5]....
        /*0058*/ 	.word	0x00004560


	//   ....[6]....
        /*005c*/ 	.word	0x00004640


	//   ....[7]....
        /*0060*/ 	.word	0x000046c0


	//   ....[8]....
        /*0064*/ 	.word	0x000047d0


	//   ....[9]....
        /*0068*/ 	.word	0x00004860


	//   ....[10]....
        /*006c*/ 	.word	0x00004a40


	//   ....[11]....
        /*0070*/ 	.word	0x00004ba0


	//----- nvinfo : EIATTR_COOP_GROUP_MASK_REGIDS
	.align		4
.L_39:
        /*0074*/ 	.byte	0x04, 0x29
        /*0076*/ 	.short	(.L_41 - .L_40)


	//   ....[0]....
.L_40:
        /*0078*/ 	.word	0xffffffff


	//   ....[1]....
        /*007c*/ 	.word	0xffffffff


	//   ....[2]....
        /*0080*/ 	.word	0xffffffff


	//   ....[3]....
        /*0084*/ 	.word	0xffffffff


	//   ....[4]....
        /*0088*/ 	.word	0xffffffff


	//   ....[5]....
        /*008c*/ 	.word	0xffffffff


	//   ....[6]....
        /*0090*/ 	.word	0xffffffff


	//   ....[7]....
        /*0094*/ 	.word	0xffffffff


	//   ....[8]....
        /*0098*/ 	.word	0xffffffff


	//   ....[9]....
        /*009c*/ 	.word	0xffffffff


	//   ....[10]....
        /*00a0*/ 	.word	0xffffffff


	//   ....[11]....
        /*00a4*/ 	.word	0xffffffff


	//   ....[12]....
        /*00a8*/ 	.word	0xffffffff


	//----- nvinfo : EIATTR_COOP_GROUP_INSTR_OFFSETS
	.align		4
.L_41:
        /*00ac*/ 	.byte	0x04, 0x28
        /*00ae*/ 	.short	(.L_43 - .L_42)


	//   ....[0]....
.L_42:
        /*00b0*/ 	.word	0x00000090


	//   ....[1]....
        /*00b4*/ 	.word	0x000004d0


	//   ....[2]....
        /*00b8*/ 	.word	0x00000640


	//   ....[3]....
        /*00bc*/ 	.word	0x000007e0


	//   ....[4]....
        /*00c0*/ 	.word	0x000008e0


	//   ....[5]....
        /*00c4*/ 	.word	0x00000a50


	//   ....[6]....
        /*00c8*/ 	.word	0x00000bf0


	//   ....[7]....
        /*00cc*/ 	.word	0x00001e30


	//   ....[8]....
        /*00d0*/ 	.word	0x00002c10


	//   ....[9]....
        /*00d4*/ 	.word	0x00002e20


	//   ....[10]....
        /*00d8*/ 	.word	0x00002e50


	//   ....[11]....
        /*00dc*/ 	.word	0x00003a40


	//   ....[12]....
        /*00e0*/ 	.word	0x00003c70


	//----- nvinfo : EIATTR_VRC_CTA_INIT_COUNT
	.align		4
.L_43:
        /*00e4*/ 	.byte	0x02, 0x4a
        /*00e6*/ 	.byte	0x80
	.zero		1


	//----- nvinfo : EIATTR_SYSCALL_OFFSETS
	.align		4
        /*00e8*/ 	.byte	0x04, 0x46
        /*00ea*/ 	.short	(.L_45 - .L_44)


	//   ....[0]....
.L_44:
        /*00ec*/ 	.word	0x00005620


	//   ....[1]....
        /*00f0*/ 	.word	0x00005710


	//   ....[2]....
        /*00f4*/ 	.word	0x00005e80


	//   ....[3]....
        /*00f8*/ 	.word	0x00006800


	//   ....[4]....
        /*00fc*/ 	.word	0x00007150


	//   ....[5]....
        /*0100*/ 	.word	0x00007aa0


	//----- nvinfo : EIATTR_MBARRIER_INSTR_OFFSETS
	.align		4
.L_45:
        /*0104*/ 	.byte	0x04, 0x39
        /*0106*/ 	.short	(.L_47 - .L_46)


	//   ....[0]....
.L_46:
        /*0108*/ 	.word	0x000005b0
        /*010c*/ 	.word	0x000000ff
        /*0110*/ 	.word	0x00000000
        /*0114*/ 	.short	0x0100
        /*0116*/ 	.byte	0x05
	.zero		1


	//   ....[1]....
        /*0118*/ 	.word	0x000005c0
        /*011c*/ 	.word	0x000000ff
        /*0120*/ 	.word	0x00000020
        /*0124*/ 	.short	0x0100
        /*0126*/ 	.byte	0x05
	.zero		1


	//   ....[2]....
        /*0128*/ 	.word	0x000005d0
        /*012c*/ 	.word	0x000000ff
        /*0130*/ 	.word	0x00000008
        /*0134*/ 	.short	0x0100
        /*0136*/ 	.byte	0x05
	.zero		1


	//   ....[3]....
        /*0138*/ 	.word	0x000005e0
        /*013c*/ 	.word	0x000000ff
        /*0140*/ 	.word	0x00000028
        /*0144*/ 	.short	0x0100
        /*0146*/ 	.byte	0x05
	.zero		1


	//   ....[4]....
        /*0148*/ 	.word	0x000005f0
        /*014c*/ 	.word	0x000000ff
        /*0150*/ 	.word	0x00000010
        /*0154*/ 	.short	0x0100
        /*0156*/ 	.byte	0x05
	.zero		1


	//   ....[5]....
        /*0158*/ 	.word	0x00000600
        /*015c*/ 	.word	0x000000ff
        /*0160*/ 	.word	0x00000030
        /*0164*/ 	.short	0x0100
        /*0166*/ 	.byte	0x05
	.zero		1


	//   ....[6]....
        /*0168*/ 	.word	0x00000610
        /*016c*/ 	.word	0x000000ff
        /*0170*/ 	.word	0x00000018
        /*0174*/ 	.short	0x0100
        /*0176*/ 	.byte	0x05
	.zero		1


	//   ....[7]....
        /*0178*/ 	.word	0x00000620
        /*017c*/ 	.word	0x000000ff
        /*0180*/ 	.word	0x00000038
        /*0184*/ 	.short	0x0100
        /*0186*/ 	.byte	0x05
	.zero		1


	//   ....[8]....
        /*0188*/ 	.word	0x00000750
        /*018c*/ 	.word	0x000000ff
        /*0190*/ 	.word	0x00000040
        /*0194*/ 	.short	0x0100
        /*0196*/ 	.byte	0x07
	.zero		1


	//   ....[9]....
        /*0198*/ 	.word	0x00000760
        /*019c*/ 	.word	0x000000ff
        /*01a0*/ 	.word	0x00000060
        /*01a4*/ 	.short	0x0100
        /*01a6*/ 	.byte	0x07
	.zero		1


	//   ....[10]....
        /*01a8*/ 	.word	0x00000770
        /*01ac*/ 	.word	0x000000ff
        /*01b0*/ 	.word	0x00000048
        /*01b4*/ 	.short	0x0100
        /*01b6*/ 	.byte	0x07
	.zero		1


	//   ....[11]....
        /*01b8*/ 	.word	0x00000780
        /*01bc*/ 	.word	0x000000ff
        /*01c0*/ 	.word	0x00000068
        /*01c4*/ 	.short	0x0100
        /*01c6*/ 	.byte	0x07
	.zero		1


	//   ....[12]....
        /*01c8*/ 	.word	0x00000790
        /*01cc*/ 	.word	0x000000ff
        /*01d0*/ 	.word	0x00000050
        /*01d4*/ 	.short	0x0100
        /*01d6*/ 	.byte	0x07
	.zero		1


	//   ....[13]....
        /*01d8*/ 	.word	0x000007a0
        /*01dc*/ 	.word	0x000000ff
        /*01e0*/ 	.word	0x00000070
        /*01e4*/ 	.short	0x0100
        /*01e6*/ 	.byte	0x07
	.zero		1


	//   ....[14]....
        /*01e8*/ 	.word	0x000007b0
        /*01ec*/ 	.word	0x000000ff
        /*01f0*/ 	.word	0x00000058
        /*01f4*/ 	.short	0x0100
        /*01f6*/ 	.byte	0x07
	.zero		1


	//   ....[15]....
        /*01f8*/ 	.word	0x000007c0
        /*01fc*/ 	.word	0x000000ff
        /*0200*/ 	.word	0x00000078
        /*0204*/ 	.short	0x0100
        /*0206*/ 	.byte	0x07
	.zero		1


	//   ....[16]....
        /*0208*/ 	.word	0x000008b0
        /*020c*/ 	.word	0x000000ff
        /*0210*/ 	.word	0x00000080
        /*0214*/ 	.short	0x0100
        /*0216*/ 	.byte	0x05
	.zero		1


	//   ....[17]....
        /*0218*/ 	.word	0x000008c0
        /*021c*/ 	.word	0x000000ff
        /*0220*/ 	.word	0x00000088
        /*0224*/ 	.short	0x0100
        /*0226*/ 	.byte	0x05
	.zero		1


	//   ....[18]....
        /*0228*/ 	.word	0x00000a00
        /*022c*/ 	.word	0x000000ff
        /*0230*/ 	.word	0x00000090
        /*0234*/ 	.short	0x0100
        /*0236*/ 	.byte	0x05
	.zero		1


	//   ....[19]....
        /*0238*/ 	.word	0x00000a10
        /*023c*/ 	.word	0x000000ff
        /*0240*/ 	.word	0x000000a0
        /*0244*/ 	.short	0x0100
        /*0246*/ 	.byte	0x05
	.zero		1


	//   ....[20]....
        /*0248*/ 	.word	0x00000a20
        /*024c*/ 	.word	0x000000ff
        /*0250*/ 	.word	0x00000098
        /*0254*/ 	.short	0x0100
        /*0256*/ 	.byte	0x05
	.zero		1


	//   ....[21]....
        /*0258*/ 	.word	0x00000a30
        /*025c*/ 	.word	0x000000ff
        /*0260*/ 	.word	0x000000a8
        /*0264*/ 	.short	0x0100
        /*0266*/ 	.byte	0x05
	.zero		1


	//   ....[22]....
        /*0268*/ 	.word	0x00000b60
        /*026c*/ 	.word	0x000000ff
        /*0270*/ 	.word	0x000000b0
        /*0274*/ 	.short	0x0100
        /*0276*/ 	.byte	0x07
	.zero		1


	//   ....[23]....
        /*0278*/ 	.word	0x00000b70
        /*027c*/ 	.word	0x000000ff
        /*0280*/ 	.word	0x000000d0
        /*0284*/ 	.short	0x0100
        /*0286*/ 	.byte	0x07
	.zero		1


	//   ....[24]....
        /*0288*/ 	.word	0x00000b80
        /*028c*/ 	.word	0x000000ff
        /*0290*/ 	.word	0x000000b8
        /*0294*/ 	.short	0x0100
        /*0296*/ 	.byte	0x07
	.zero		1


	//   ....[25]....
        /*0298*/ 	.word	0x00000b90
        /*029c*/ 	.word	0x000000ff
        /*02a0*/ 	.word	0x000000d8
        /*02a4*/ 	.short	0x0100
        /*02a6*/ 	.byte	0x07
	.zero		1


	//   ....[26]....
        /*02a8*/ 	.word	0x00000ba0
        /*02ac*/ 	.word	0x000000ff
        /*02b0*/ 	.word	0x000000c0
        /*02b4*/ 	.short	0x0100
        /*02b6*/ 	.byte	0x07
	.zero		1


	//   ....[27]....
        /*02b8*/ 	.word	0x00000bb0
        /*02bc*/ 	.word	0x000000ff
        /*02c0*/ 	.word	0x000000e0
        /*02c4*/ 	.short	0x0100
        /*02c6*/ 	.byte	0x07
	.zero		1


	//   ....[28]....
        /*02c8*/ 	.word	0x00000bc0
        /*02cc*/ 	.word	0x000000ff
        /*02d0*/ 	.word	0x000000c8
        /*02d4*/ 	.short	0x0100
        /*02d6*/ 	.byte	0x07
	.zero		1


	//   ....[29]....
        /*02d8*/ 	.word	0x00000bd0
        /*02dc*/ 	.word	0x000000ff
        /*02e0*/ 	.word	0x000000e8
        /*02e4*/ 	.short	0x0100
        /*02e6*/ 	.byte	0x07
	.zero		1


	//   ....[30]....
        /*02e8*/ 	.word	0x00000cc0
        /*02ec*/ 	.word	0x000000ff
        /*02f0*/ 	.word	0x000000f0
        /*02f4*/ 	.short	0x0100
        /*02f6*/ 	.byte	0x05
	.zero		1


	//   ....[31]....
        /*02f8*/ 	.word	0x00000cd0
        /*02fc*/ 	.word	0x000000ff
        /*0300*/ 	.word	0x00000100
        /*0304*/ 	.short	0x0100
        /*0306*/ 	.byte	0x05
	.zero		1


	//   ....[32]....
        /*0308*/ 	.word	0x00000ce0
        /*030c*/ 	.word	0x000000ff
        /*0310*/ 	.word	0x000000f8
        /*0314*/ 	.short	0x0100
        /*0316*/ 	.byte	0x05
	.zero		1


	//   ....[33]....
        /*0318*/ 	.word	0x00000cf0
        /*031c*/ 	.word	0x000000ff
        /*0320*/ 	.word	0x00000108
        /*0324*/ 	.short	0x0100
        /*0326*/ 	.byte	0x05
	.zero		1


	//   ....[34]....
        /*0328*/ 	.word	0x000015d0
        /*032c*/ 	.word	0x00000003
        /*0330*/ 	.word	0x00000100
        /*0334*/ 	.short	0x010a
        /*0336*/ 	.byte	0xff
	.zero		1


	//   ....[35]....
        /*0338*/ 	.word	0x00001600
        /*033c*/ 	.word	0x00000003
        /*0340*/ 	.word	0x000000f0
        /*0344*/ 	.short	0x0101
        /*0346*/ 	.byte	0xff
	.zero		1


	//   ....[36]....
        /*0348*/ 	.word	0x000016d0
        /*034c*/ 	.word	0x000000ff
        /*0350*/ 	.word	0x00000020
        /*0354*/ 	.short	0x010a
        /*0356*/ 	.byte	0x08
	.zero		1


	//   ....[37]....
        /*0358*/ 	.word	0x00001770
        /*035c*/ 	.word	0x000000ff
        /*0360*/ 	.word	0x00000020
        /*0364*/ 	.short	0x010a
        /*0366*/ 	.byte	0x21
	.zero		1


	//   ....[38]....
        /*0368*/ 	.word	0x000018c0
        /*036c*/ 	.word	0x000000ff
        /*0370*/ 	.word	0x00000020
        /*0374*/ 	.short	0x010a
        /*0376*/ 	.byte	0x08
	.zero		1


	//   ....[39]....
        /*0378*/ 	.word	0x00001a90
        /*037c*/ 	.word	0x000000ff
        /*0380*/ 	.word	0x00000088
        /*0384*/ 	.short	0x0101
        /*0386*/ 	.byte	0x04
	.zero		1


	//   ....[40]....
        /*0388*/ 	.word	0x00001ab0
        /*038c*/ 	.word	0x000000ff
        /*0390*/ 	.word	0x00000020
        /*0394*/ 	.short	0x010a
        /*0396*/ 	.byte	0x08
	.zero		1


	//   ....[41]....
        /*0398*/ 	.word	0x00001b30
        /*039c*/ 	.word	0x000000ff
        /*03a0*/ 	.word	0x00000020
        /*03a4*/ 	.short	0x010a
        /*03a6*/ 	.byte	0x21
	.zero		1


	//   ....[42]....
        /*03a8*/ 	.word	0x00001c80
        /*03ac*/ 	.word	0x000000ff
        /*03b0*/ 	.word	0x00000020
        /*03b4*/ 	.short	0x010a
        /*03b6*/ 	.byte	0x08
	.zero		1


	//   ....[43]....
        /*03b8*/ 	.word	0x00001e60
        /*03bc*/ 	.word	0x00000002
        /*03c0*/ 	.word	0x00000090
        /*03c4*/ 	.short	0x010a
        /*03c6*/ 	.byte	0xff
	.zero		1


	//   ....[44]....
        /*03c8*/ 	.word	0x00001f20
        /*03cc*/ 	.word	0x00000002
        /*03d0*/ 	.word	0x00000000
        /*03d4*/ 	.short	0x0101
        /*03d6*/ 	.byte	0xff
	.zero		1


	//   ....[45]....
        /*03d8*/ 	.word	0x00002480
        /*03dc*/ 	.word	0x000000ff
        /*03e0*/ 	.word	0x00000000
        /*03e4*/ 	.short	0x010a
        /*03e6*/ 	.byte	0x05
	.zero		1


	//   ....[46]....
        /*03e8*/ 	.word	0x00002510
        /*03ec*/ 	.word	0x000000ff
        /*03f0*/ 	.word	0x00000000
        /*03f4*/ 	.short	0x010a
        /*03f6*/ 	.byte	0x05
	.zero		1


	//   ....[47]....
        /*03f8*/ 	.word	0x000025a0
        /*03fc*/ 	.word	0x000000ff
        /*0400*/ 	.word	0x00000000
        /*0404*/ 	.short	0x010a
        /*0406*/ 	.byte	0x05
	.zero		1


	//   ....[48]....
        /*0408*/ 	.word	0x00002640
        /*040c*/ 	.word	0x00000000
        /*0410*/ 	.word	0x00000000
        /*0414*/ 	.short	0x010a
        /*0416*/ 	.byte	0xff
	.zero		1


	//   ....[49]....
        /*0418*/ 	.word	0x00002760
        /*041c*/ 	.word	0x00000000
        /*0420*/ 	.word	0x000000f0
        /*0424*/ 	.short	0x010a
        /*0426*/ 	.byte	0xff
	.zero		1


	//   ....[50]....
        /*0428*/ 	.word	0x000027c0
        /*042c*/ 	.word	0x00000004
        /*0430*/ 	.word	0x00000000
        /*0434*/ 	.short	0x0101
        /*0436*/ 	.byte	0xff
	.zero		1


	//   ....[51]....
        /*0438*/ 	.word	0x000027e0
        /*043c*/ 	.word	0x000000ff
        /*0440*/ 	.word	0x000000a0
        /*0444*/ 	.short	0x010a
        /*0446*/ 	.byte	0x05
	.zero		1


	//   ....[52]....
        /*0448*/ 	.word	0x00002900
        /*044c*/ 	.word	0x00000000
        /*0450*/ 	.word	0x00000090
        /*0454*/ 	.short	0x010a
        /*0456*/ 	.byte	0xff
	.zero		1


	//   ....[53]....
        /*0458*/ 	.word	0x00002a10
        /*045c*/ 	.word	0x00000000
        /*0460*/ 	.word	0x00000000
        /*0464*/ 	.short	0x0101
        /*0466*/ 	.byte	0xff
	.zero		1


	//   ....[54]....
        /*0468*/ 	.word	0x00002aa0
        /*046c*/ 	.word	0x000000ff
        /*0470*/ 	.word	0x000000a0
        /*0474*/ 	.short	0x0106
        /*0476*/ 	.byte	0x05
	.zero		1


	//   ....[55]....
        /*0478*/ 	.word	0x00002ac0
        /*047c*/ 	.word	0x000000ff
        /*0480*/ 	.word	0x000000a0
        /*0484*/ 	.short	0x010a
        /*0486*/ 	.byte	0x05
	.zero		1


	//   ....[56]....
        /*0488*/ 	.word	0x00002b50
        /*048c*/ 	.word	0x000000ff
        /*0490*/ 	.word	0x000000a0
        /*0494*/ 	.short	0x0106
        /*0496*/ 	.byte	0x04
	.zero		1


	//   ....[57]....
        /*0498*/ 	.word	0x00002b90
        /*049c*/ 	.word	0x00000000
        /*04a0*/ 	.word	0x000000a0
        /*04a4*/ 	.short	0x010a
        /*04a6*/ 	.byte	0xff
	.zero		1


	//   ....[58]....
        /*04a8*/ 	.word	0x00003150
        /*04ac*/ 	.word	0x00000000
        /*04b0*/ 	.word	0x00000090
        /*04b4*/ 	.short	0x010a
        /*04b6*/ 	.byte	0xff
	.zero		1


	//   ....[59]....
        /*04b8*/ 	.word	0x00003250
        /*04bc*/ 	.word	0x00000003
        /*04c0*/ 	.word	0x00000000
        /*04c4*/ 	.short	0x0101
        /*04c6*/ 	.byte	0xff
	.zero		1


	//   ....[60]....
        /*04c8*/ 	.word	0x00003260
        /*04cc*/ 	.word	0x000000ff
        /*04d0*/ 	.word	0x00000000
        /*04d4*/ 	.short	0x010a
        /*04d6*/ 	.byte	0x07
	.zero		1


	//   ....[61]....
        /*04d8*/ 	.word	0x00003290
        /*04dc*/ 	.word	0x000000ff
        /*04e0*/ 	.word	0x000000d0
        /*04e4*/ 	.short	0x010a
        /*04e6*/ 	.byte	0x06
	.zero		1


	//   ....[62]....
        /*04e8*/ 	.word	0x00003360
        /*04ec*/ 	.word	0x000000ff
        /*04f0*/ 	.word	0x00000000
        /*04f4*/ 	.short	0x010a
        /*04f6*/ 	.byte	0x0b
	.zero		1


	//   ....[63]....
        /*04f8*/ 	.word	0x00003490
        /*04fc*/ 	.word	0x000000ff
        /*0500*/ 	.word	0x00000000
        /*0504*/ 	.short	0x010a
        /*0506*/ 	.byte	0x22
	.zero		1


	//   ....[64]....
        /*0508*/ 	.word	0x00003870
        /*050c*/ 	.word	0x000000ff
        /*0510*/ 	.word	0x00000000
        /*0514*/ 	.short	0x010a
        /*0516*/ 	.byte	0x06
	.zero		1


	//   ....[65]....
        /*0518*/ 	.word	0x00003900
        /*051c*/ 	.word	0x000000ff
        /*0520*/ 	.word	0x00000000
        /*0524*/ 	.short	0x010a
        /*0526*/ 	.byte	0x06
	.zero		1


	//   ....[66]....
        /*0528*/ 	.word	0x00003990
        /*052c*/ 	.word	0x000000ff
        /*0530*/ 	.word	0x00000000
        /*0534*/ 	.short	0x010a
        /*0536*/ 	.byte	0x06
	.zero		1


	//   ....[67]....
        /*0538*/ 	.word	0x00003a20
        /*053c*/ 	.word	0x000000ff
        /*0540*/ 	.word	0x00000000
        /*0544*/ 	.short	0x010a
        /*0546*/ 	.byte	0x07
	.zero		1


	//   ....[68]....
        /*0548*/ 	.word	0x00003ea0
        /*054c*/ 	.word	0x00000000
        /*0550*/ 	.word	0x00000090
        /*0554*/ 	.short	0x010a
        /*0556*/ 	.byte	0xff
	.zero		1


	//   ....[69]....
        /*0558*/ 	.word	0x00003f60
        /*055c*/ 	.word	0x00000000
        /*0560*/ 	.word	0x00000000
        /*0564*/ 	.short	0x0101
        /*0566*/ 	.byte	0xff
	.zero		1


	//   ....[70]....
        /*0568*/ 	.word	0x00004280
        /*056c*/ 	.word	0x000000ff
        /*0570*/ 	.word	0x00000088
        /*0574*/ 	.short	0x010a
        /*0576*/ 	.byte	0x07
	.zero		1


	//   ....[71]....
        /*0578*/ 	.word	0x00004470
        /*057c*/ 	.word	0x000000ff
        /*0580*/ 	.word	0x00000060
        /*0584*/ 	.short	0x010a
        /*0586*/ 	.byte	0x07
	.zero		1


	//   ....[72]....
        /*0588*/ 	.word	0x000045e0
        /*058c*/ 	.word	0x000000ff
        /*0590*/ 	.word	0x00000040
        /*0594*/ 	.short	0x010b
        /*0596*/ 	.byte	0x07
	.zero		1


	//   ....[73]....
        /*0598*/ 	.word	0x000045f0
        /*059c*/ 	.word	0x000000ff
        /*05a0*/ 	.word	0x00000000
        /*05a4*/ 	.short	0x0101
        /*05a6*/ 	.byte	0x08
	.zero		1


	//   ....[74]....
        /*05a8*/ 	.word	0x00004610
        /*05ac*/ 	.word	0x000000ff
        /*05b0*/ 	.word	0x00000068
        /*05b4*/ 	.short	0x010a
        /*05b6*/ 	.byte	0x07
	.zero		1


	//   ....[75]....
        /*05b8*/ 	.word	0x00004770
        /*05bc*/ 	.word	0x000000ff
        /*05c0*/ 	.word	0x00000048
        /*05c4*/ 	.short	0x010b
        /*05c6*/ 	.byte	0x07
	.zero		1


	//   ....[76]....
        /*05c8*/ 	.word	0x00004780
        /*05cc*/ 	.word	0x000000ff
        /*05d0*/ 	.word	0x00000000
        /*05d4*/ 	.short	0x0101
        /*05d6*/ 	.byte	0x08
	.zero		1


	//   ....[77]....
        /*05d8*/ 	.word	0x00004790
        /*05dc*/ 	.word	0x000000ff
        /*05e0*/ 	.word	0x00000070
        /*05e4*/ 	.short	0x010a
        /*05e6*/ 	.byte	0x07
	.zero		1


	//   ....[78]....
        /*05e8*/ 	.word	0x00004930
        /*05ec*/ 	.word	0x000000ff
        /*05f0*/ 	.word	0x00000050
        /*05f4*/ 	.short	0x010b
        /*05f6*/ 	.byte	0x07
	.zero		1


	//   ....[79]....
        /*05f8*/ 	.word	0x000049a0
        /*05fc*/ 	.word	0x000000ff
        /*0600*/ 	.word	0x00000000
        /*0604*/ 	.short	0x0101
        /*0606*/ 	.byte	0x08
	.zero		1


	//   ....[80]....
        /*0608*/ 	.word	0x000049d0
        /*060c*/ 	.word	0x000000ff
        /*0610*/ 	.word	0x00000078
        /*0614*/ 	.short	0x010a
        /*0616*/ 	.byte	0x07
	.zero		1


	//   ....[81]....
        /*0618*/ 	.word	0x00004be0
        /*061c*/ 	.word	0x000000ff
        /*0620*/ 	.word	0x00000058
        /*0624*/ 	.short	0x010b
        /*0626*/ 	.byte	0x07
	.zero		1


	//   ....[82]....
        /*0628*/ 	.word	0x00004c00
        /*062c*/ 	.word	0x000000ff
        /*0630*/ 	.word	0x00000000
        /*0634*/ 	.short	0x0101
        /*0636*/ 	.byte	0x0d
	.zero		1


	//   ....[83]....
        /*0638*/ 	.word	0x00004c30
        /*063c*/ 	.word	0x000000ff
        /*0640*/ 	.word	0x00000060
        /*0644*/ 	.short	0x010a
        /*0646*/ 	.byte	0x07
	.zero		1


	//   ....[84]....
        /*0648*/ 	.word	0x00004c50
        /*064c*/ 	.word	0x000000ff
        /*0650*/ 	.word	0x00000068
        /*0654*/ 	.short	0x010a
        /*0656*/ 	.byte	0x07
	.zero		1


	//   ....[85]....
        /*0658*/ 	.word	0x00004c70
        /*065c*/ 	.word	0x000000ff
        /*0660*/ 	.word	0x00000070
        /*0664*/ 	.short	0x010a
        /*0666*/ 	.byte	0x07
	.zero		1


	//   ....[86]....
        /*0668*/ 	.word	0x00004cb0
        /*066c*/ 	.word	0x00000000
        /*0670*/ 	.word	0x00000078
        /*0674*/ 	.short	0x010a
        /*0676*/ 	.byte	0xff
	.zero		1


	//   ....[87]....
        /*0678*/ 	.word	0x00004fe0
        /*067c*/ 	.word	0x00000000
        /*0680*/ 	.word	0x00000090
        /*0684*/ 	.short	0x010a
        /*0686*/ 	.byte	0xff
	.zero		1


	//   ....[88]....
        /*0688*/ 	.word	0x000050f0
        /*068c*/ 	.word	0x00000000
        /*0690*/ 	.word	0x00000000
        /*0694*/ 	.short	0x0101
        /*0696*/ 	.byte	0xff
	.zero		1


	//   ....[89]....
        /*0698*/ 	.word	0x00005b40
        /*069c*/ 	.word	0x000000ff
        /*06a0*/ 	.word	0x00000040
        /*06a4*/ 	.short	0x010a
        /*06a6*/ 	.byte	0x30
	.zero		1


	//   ....[90]....
        /*06a8*/ 	.word	0x00005b80
        /*06ac*/ 	.word	0x00000058
        /*06b0*/ 	.word	0x000000b0
        /*06b4*/ 	.short	0x010a
        /*06b6*/ 	.byte	0xff
	.zero		1


	//   ....[91]....
        /*06b8*/ 	.word	0x00005c70
        /*06bc*/ 	.word	0x000000ff
        /*06c0*/ 	.word	0x00000040
        /*06c4*/ 	.short	0x010a
        /*06c6*/ 	.byte	0x30
	.zero		1


	//   ....[92]....
        /*06c8*/ 	.word	0x00005d60
        /*06cc*/ 	.word	0x00000058
        /*06d0*/ 	.word	0x000000b0
        /*06d4*/ 	.short	0x010a
        /*06d6*/ 	.byte	0xff
	.zero		1


	//   ....[93]....
        /*06d8*/ 	.word	0x00006530
        /*06dc*/ 	.word	0x00000000
        /*06e0*/ 	.word	0x00000000
        /*06e4*/ 	.short	0x0101
        /*06e6*/ 	.byte	0xff
	.zero		1


	//   ....[94]....
        /*06e8*/ 	.word	0x00006540
        /*06ec*/ 	.word	0x00000003
        /*06f0*/ 	.word	0x00000040
        /*06f4*/ 	.short	0x010a
        /*06f6*/ 	.byte	0xff
	.zero		1


	//   ....[95]....
        /*06f8*/ 	.word	0x00006620
        /*06fc*/ 	.word	0x00000003
        /*0700*/ 	.word	0x00000040
        /*0704*/ 	.short	0x010a
        /*0706*/ 	.byte	0xff
	.zero		1


	//   ....[96]....
        /*0708*/ 	.word	0x00006e80
        /*070c*/ 	.word	0x0000005b
        /*0710*/ 	.word	0x00000000
        /*0714*/ 	.short	0x0101
        /*0716*/ 	.byte	0xff
	.zero		1


	//   ....[97]....
        /*0718*/ 	.word	0x00006ea0
        /*071c*/ 	.word	0x0000005c
        /*0720*/ 	.word	0x00000040
        /*0724*/ 	.short	0x010a
        /*0726*/ 	.byte	0xff
	.zero		1


	//   ....[98]....
        /*0728*/ 	.word	0x00006f70
        /*072c*/ 	.word	0x0000005c
        /*0730*/ 	.word	0x00000040
        /*0734*/ 	.short	0x010a
        /*0736*/ 	.byte	0xff
	.zero		1


	//   ....[99]....
        /*0738*/ 	.word	0x000077d0
        /*073c*/ 	.word	0x0000005b
        /*0740*/ 	.word	0x00000000
        /*0744*/ 	.short	0x0101
        /*0746*/ 	.byte	0xff
	.zero		1


	//   ....[100]....
        /*0748*/ 	.word	0x000077f0
        /*074c*/ 	.word	0x0000005c
        /*0750*/ 	.word	0x00000040
        /*0754*/ 	.short	0x010a
        /*0756*/ 	.byte	0xff
	.zero		1


	//   ....[101]....
        /*0758*/ 	.word	0x000078c0
        /*075c*/ 	.word	0x0000005c
        /*0760*/ 	.word	0x00000040
        /*0764*/ 	.short	0x010a
        /*0766*/ 	.byte	0xff
	.zero		1


	//   ....[102]....
        /*0768*/ 	.word	0x00007c00
        /*076c*/ 	.word	0x000000ff
        /*0770*/ 	.word	0x00000000
        /*0774*/ 	.short	0x0101
        /*0776*/ 	.byte	0x05
	.zero		1


	//   ....[103]....
        /*0778*/ 	.word	0x00008180
        /*077c*/ 	.word	0x00000002
        /*0780*/ 	.word	0x00000000
        /*0784*/ 	.short	0x0101
        /*0786*/ 	.byte	0xff
	.zero		1


	//   ....[104]....
        /*0788*/ 	.word	0x000083f0
        /*078c*/ 	.word	0x000000ff
        /*0790*/ 	.word	0x00000000
        /*0794*/ 	.short	0x0101
        /*0796*/ 	.byte	0x04
	.zero		1


	//   ....[105]....
        /*0798*/ 	.word	0x00008410
        /*079c*/ 	.word	0x00000003
        /*07a0*/ 	.word	0x00000100
        /*07a4*/ 	.short	0x010a
        /*07a6*/ 	.byte	0xff
	.zero		1


	//   ....[106]....
        /*07a8*/ 	.word	0x00008470
        /*07ac*/ 	.word	0x00000002
        /*07b0*/ 	.word	0x00000020
        /*07b4*/ 	.short	0x010a
        /*07b6*/ 	.byte	0xff
	.zero		1


	//   ....[107]....
        /*07b8*/ 	.word	0x000084d0
        /*07bc*/ 	.word	0x00000002
        /*07c0*/ 	.word	0x00000020
        /*07c4*/ 	.short	0x010a
        /*07c6*/ 	.byte	0xff
	.zero		1


	//   ....[108]....
        /*07c8*/ 	.word	0x00008520
        /*07cc*/ 	.word	0x00000002
        /*07d0*/ 	.word	0x00000090
        /*07d4*/ 	.short	0x010a
        /*07d6*/ 	.byte	0xff
	.zero		1


	//   ....[109]....
        /*07d8*/ 	.word	0x00008580
        /*07dc*/ 	.word	0x00000000
        /*07e0*/ 	.word	0x00000000
        /*07e4*/ 	.short	0x010a
        /*07e6*/ 	.byte	0xff
	.zero		1


	//   ....[110]....
        /*07e8*/ 	.word	0x000085e0
        /*07ec*/ 	.word	0x00000000
        /*07f0*/ 	.word	0x00000000
        /*07f4*/ 	.short	0x010a
        /*07f6*/ 	.byte	0xff
	.zero		1


	//   ....[111]....
        /*07f8*/ 	.word	0x00008640
        /*07fc*/ 	.word	0x00000000
        /*0800*/ 	.word	0x00000000
        /*0804*/ 	.short	0x010a
        /*0806*/ 	.byte	0xff
	.zero		1


	//   ....[112]....
        /*0808*/ 	.word	0x00008690
        /*080c*/ 	.word	0x00000000
        /*0810*/ 	.word	0x000000f0
        /*0814*/ 	.short	0x010a
        /*0816*/ 	.byte	0xff
	.zero		1


	//   ....[113]....
        /*0818*/ 	.word	0x000086f0
        /*081c*/ 	.word	0x00000000
        /*0820*/ 	.word	0x000000a0
        /*0824*/ 	.short	0x010a
        /*0826*/ 	.byte	0xff
	.zero		1


	//   ....[114]....
        /*0828*/ 	.word	0x00008740
        /*082c*/ 	.word	0x00000000
        /*0830*/ 	.word	0x00000090
        /*0834*/ 	.short	0x010a
        /*0836*/ 	.byte	0xff
	.zero		1


	//   ....[115]....
        /*0838*/ 	.word	0x000087a0
        /*083c*/ 	.word	0x00000000
        /*0840*/ 	.word	0x000000a0
        /*0844*/ 	.short	0x010a
        /*0846*/ 	.byte	0xff
	.zero		1


	//   ....[116]....
        /*0848*/ 	.word	0x000087f0
        /*084c*/ 	.word	0x00000000
        /*0850*/ 	.word	0x00000090
        /*0854*/ 	.short	0x010a
        /*0856*/ 	.byte	0xff
	.zero		1


	//   ....[117]....
        /*0858*/ 	.word	0x00008850
        /*085c*/ 	.word	0x00000003
        /*0860*/ 	.word	0x000000d0
        /*0864*/ 	.short	0x010a
        /*0866*/ 	.byte	0xff
	.zero		1


	//   ....[118]....
        /*0868*/ 	.word	0x000088b0
        /*086c*/ 	.word	0x00000000
        /*0870*/ 	.word	0x00000000
        /*0874*/ 	.short	0x010a
        /*0876*/ 	.byte	0xff
	.zero		1


	//   ....[119]....
        /*0878*/ 	.word	0x00008910
        /*087c*/ 	.word	0x00000000
        /*0880*/ 	.word	0x00000000
        /*0884*/ 	.short	0x010a
        /*0886*/ 	.byte	0xff
	.zero		1


	//   ....[120]....
        /*0888*/ 	.word	0x00008970
        /*088c*/ 	.word	0x00000000
        /*0890*/ 	.word	0x00000000
        /*0894*/ 	.short	0x010a
        /*0896*/ 	.byte	0xff
	.zero		1


	//   ....[121]....
        /*0898*/ 	.word	0x000089d0
        /*089c*/ 	.word	0x00000000
        /*08a0*/ 	.word	0x00000000
        /*08a4*/ 	.short	0x010a
        /*08a6*/ 	.byte	0xff
	.zero		1


	//   ....[122]....
        /*08a8*/ 	.word	0x00008a30
        /*08ac*/ 	.word	0x00000000
        /*08b0*/ 	.word	0x00000000
        /*08b4*/ 	.short	0x010a
        /*08b6*/ 	.byte	0xff
	.zero		1


	//   ....[123]....
        /*08b8*/ 	.word	0x00008a80
        /*08bc*/ 	.word	0x00000000
        /*08c0*/ 	.word	0x00000090
        /*08c4*/ 	.short	0x010a
        /*08c6*/ 	.byte	0xff
	.zero		1


	//   ....[124]....
        /*08c8*/ 	.word	0x00008ae0
        /*08cc*/ 	.word	0x00000000
        /*08d0*/ 	.word	0x00000088
        /*08d4*/ 	.short	0x010a
        /*08d6*/ 	.byte	0xff
	.zero		1


	//   ....[125]....
        /*08d8*/ 	.word	0x00008b40
        /*08dc*/ 	.word	0x00000003
        /*08e0*/ 	.word	0x00000060
        /*08e4*/ 	.short	0x010a
        /*08e6*/ 	.byte	0xff
	.zero		1


	//   ....[126]....
        /*08e8*/ 	.word	0x00008ba0
        /*08ec*/ 	.word	0x00000003
        /*08f0*/ 	.word	0x00000068
        /*08f4*/ 	.short	0x010a
        /*08f6*/ 	.byte	0xff
	.zero		1


	//   ....[127]....
        /*08f8*/ 	.word	0x00008c00
        /*08fc*/ 	.word	0x00000003
        /*0900*/ 	.word	0x00000070
        /*0904*/ 	.short	0x010a
        /*0906*/ 	.byte	0xff
	.zero		1


	//   ....[128]....
        /*0908*/ 	.word	0x00008c60
        /*090c*/ 	.word	0x00000003
        /*0910*/ 	.word	0x00000078
        /*0914*/ 	.short	0x010a
        /*0916*/ 	.byte	0xff
	.zero		1


	//   ....[129]....
        /*0918*/ 	.word	0x00008cc0
        /*091c*/ 	.word	0x00000000
        /*0920*/ 	.word	0x00000060
        /*0924*/ 	.short	0x010a
        /*0926*/ 	.byte	0xff
	.zero		1


	//   ....[130]....
        /*0928*/ 	.word	0x00008d20
        /*092c*/ 	.word	0x00000000
        /*0930*/ 	.word	0x00000068
        /*0934*/ 	.short	0x010a
        /*0936*/ 	.byte	0xff
	.zero		1


	//   ....[131]....
        /*0938*/ 	.word	0x00008d80
        /*093c*/ 	.word	0x00000000
        /*0940*/ 	.word	0x00000070
        /*0944*/ 	.short	0x010a
        /*0946*/ 	.byte	0xff
	.zero		1


	//   ....[132]....
        /*0948*/ 	.word	0x00008dd0
        /*094c*/ 	.word	0x00000000
        /*0950*/ 	.word	0x00000090
        /*0954*/ 	.short	0x010a
        /*0956*/ 	.byte	0xff
	.zero		1


	//   ....[133]....
        /*0958*/ 	.word	0x00008e30
        /*095c*/ 	.word	0x00000000
        /*0960*/ 	.word	0x00000040
        /*0964*/ 	.short	0x010a
        /*0966*/ 	.byte	0xff
	.zero		1


	//   ....[134]....
        /*0968*/ 	.word	0x00008e80
        /*096c*/ 	.word	0x00000058
        /*0970*/ 	.word	0x000000b0
        /*0974*/ 	.short	0x010a
        /*0976*/ 	.byte	0xff
	.zero		1


	//   ....[135]....
        /*0978*/ 	.word	0x00008ed0
        /*097c*/ 	.word	0x00000003
        /*0980*/ 	.word	0x00000040
        /*0984*/ 	.short	0x010a
        /*0986*/ 	.byte	0xff
	.zero		1


	//   ....[136]....
        /*0988*/ 	.word	0x00008f20
        /*098c*/ 	.word	0x0000005c
        /*0990*/ 	.word	0x00000040
        /*0994*/ 	.short	0x010a
        /*0996*/ 	.byte	0xff
	.zero		1


	//   ....[137]....
        /*0998*/ 	.word	0x00008f70
        /*099c*/ 	.word	0x0000005c
        /*09a0*/ 	.word	0x00000040
        /*09a4*/ 	.short	0x010a
        /*09a6*/ 	.byte	0xff
	.zero		1


	//----- nvinfo : EIATTR_NUM_MBARRIERS
	.align		4
.L_47:
        /*09a8*/ 	.byte	0x03, 0x38
        /*09aa*/ 	.short	0x0022


	//----- nvinfo : EIATTR_EXIT_INSTR_OFFSETS
	.align		4
        /*09ac*/ 	.byte	0x04, 0x1c
        /*09ae*/ 	.short	(.L_49 - .L_48)


	//   ....[0]....
.L_48:
        /*09b0*/ 	.word	0x00002670


	//   ....[1]....
        /*09b4*/ 	.word	0x00002b60


	//   ....[2]....
        /*09b8*/ 	.word	0x00002bc0


	//   ....[3]....
        /*09bc*/ 	.word	0x00003c80


	//   ....[4]....
        /*09c0*/ 	.word	0x00004ce0


	//   ....[5]....
        /*09c4*/ 	.word	0x00004d20


	//   ....[6]....
        /*09c8*/ 	.word	0x000082e0


	//   ....[7]....
        /*09cc*/ 	.word	0x00008360


	//   ....[8]....
        /*09d0*/ 	.word	0x00008390


	//   ....[9]....
        /*09d4*/ 	.word	0x00008400


	//----- nvinfo : EIATTR_MAX_THREADS
	.align		4
.L_49:
        /*09d8*/ 	.byte	0x04, 0x05
        /*09da*/ 	.short	(.L_51 - .L_50)
.L_50:
        /*09dc*/ 	.word	0x00000100
        /*09e0*/ 	.word	0x00000001
        /*09e4*/ 	.word	0x00000001


	//----- nvinfo : EIATTR_CRS_STACK_SIZE
	.align		4
.L_51:
        /*09e8*/ 	.byte	0x04, 0x1e
        /*09ea*/ 	.short	(.L_53 - .L_52)
.L_52:
        /*09ec*/ 	.word	0x00000000


	//----- nvinfo : EIATTR_CBANK_PARAM_SIZE
	.align		4
.L_53:
        /*09f0*/ 	.byte	0x03, 0x19
        /*09f2*/ 	.short	0x0800


	//----- nvinfo : EIATTR_PARAM_CBANK
	.align		4
        /*09f4*/ 	.byte	0x04, 0x0a
        /*09f6*/ 	.short	(.L_55 - .L_54)
	.align		4
.L_54:
        /*09f8*/ 	.word	index@(.nv.constant0._ZN7cutlass13device_kernelINS_4gemm6kernel13GemmUniversalIN4cute5tupleIJiiiiEEENS1_10collective13CollectiveMmaINS1_35MainloopSm100TmaUmmaWarpSpecializedILi4ELi2ELi4ENS5_IJNS4_1CILi1EEESB_SB_EEEEENS5_IJNSA_ILi128EEENSA_ILi64EEESF_EEENS_10tfloat32_tENS5_IJlSB_lEEESH_SI_NS4_8TiledMMAINS4_8MMA_AtomIJNS4_17SM100_MMA_TF32_SSISH_SH_fLi128ELi64ELNS4_4UMMA5MajorE0ELSN_0ELNSM_7ScaleInE0ELSO_0EEEEEENS4_6LayoutISC_NS5_IJNSA_ILi0EEESS_SS_EEEEENS5_IJNS4_10UnderscoreESV_SV_EEEEENS4_13SM90_TMA_LOADENS4_14ComposedLayoutINS4_7SwizzleILi3ELi4ELi3EEENS4_18smem_ptr_flag_bitsILi32EEENSR_INS5_IJNSA_ILi8EEENSA_ILi32EEEEEENS5_IJS15_SB_EEEEEEEvNS4_8identityESY_S19_vS1A_EENS_8epilogue10collective18CollectiveEpilogueINS1C_23Sm100TmaWarpSpecializedILi4ELi2ELi16ELb1ELb0EEEJSG_NS5_IJNSR_ISE_SB_EENSR_INSA_ILi16EEESB_EEEEESH_SI_SH_SI_NS1C_6fusion15FusionCallbacksIS1G_NS1L_17LinearCombinationISH_fSH_fLNS_15FloatRoundStyleE2EEESG_S1K_JEEENS4_5SM1004TMEM4LOAD26SM100_TMEM_LOAD_32dp32b16xESY_NSZ_INS10_ILi2ELi4ELi3EEES13_NSR_INS5_IJS14_S1I_EEENS5_IJS1I_SB_EEEEEEENS4_39AutoVectorizingCopyWithAssumedAlignmentILi128EEENS4_14SM90_TMA_STOREES1Z_S21_S21_EEEvvEEEEvNT_6ParamsE)
        /*09fc*/ 	.short	0x0380
        /*09fe*/ 	.short	0x0800


	//----- nvinfo : EIATTR_SW_WAR
	.align		4
.L_55:
        /*0a00*/ 	.byte	0x04, 0x36
        /*0a02*/ 	.short	(.L_57 - .L_56)
.L_56:
        /*0a04*/ 	.word	0x00000008
.L_57:


//--------------------- .nv.callgraph             --------------------------
	.section	.nv.callgraph,"",@"SHT_CUDA_CALLGRAPH"
	.align	4
	.sectionentsize	8
	.align		4
        /*0000*/ 	.word	0x00000000
	.align		4
        /*0004*/ 	.word	0xffffffff
	.align		4
        /*0008*/ 	.word	index@(_ZN7cutlass13device_kernelINS_4gemm6kernel13GemmUniversalIN4cute5tupleIJiiiiEEENS1_10collective13CollectiveMmaINS1_35MainloopSm100TmaUmmaWarpSpecializedILi4ELi2ELi4ENS5_IJNS4_1CILi1EEESB_SB_EEEEENS5_IJNSA_ILi128EEENSA_ILi64EEESF_EEENS_10tfloat32_tENS5_IJlSB_lEEESH_SI_NS4_8TiledMMAINS4_8MMA_AtomIJNS4_17SM100_MMA_TF32_SSISH_SH_fLi128ELi64ELNS4_4UMMA5MajorE0ELSN_0ELNSM_7ScaleInE0ELSO_0EEEEEENS4_6LayoutISC_NS5_IJNSA_ILi0EEESS_SS_EEEEENS5_IJNS4_10UnderscoreESV_SV_EEEEENS4_13SM90_TMA_LOADENS4_14ComposedLayoutINS4_7SwizzleILi3ELi4ELi3EEENS4_18smem_ptr_flag_bitsILi32EEENSR_INS5_IJNSA_ILi8EEENSA_ILi32EEEEEENS5_IJS15_SB_EEEEEEEvNS4_8identityESY_S19_vS1A_EENS_8epilogue10collective18CollectiveEpilogueINS1C_23Sm100TmaWarpSpecializedILi4ELi2ELi16ELb1ELb0EEEJSG_NS5_IJNSR_ISE_SB_EENSR_INSA_ILi16EEESB_EEEEESH_SI_SH_SI_NS1C_6fusion15FusionCallbacksIS1G_NS1L_17LinearCombinationISH_fSH_fLNS_15FloatRoundStyleE2EEESG_S1K_JEEENS4_5SM1004TMEM4LOAD26SM100_TMEM_LOAD_32dp32b16xESY_NSZ_INS10_ILi2ELi4ELi3EEES13_NSR_INS5_IJS14_S1I_EEENS5_IJS1I_SB_EEEEEEENS4_39AutoVectorizingCopyWithAssumedAlignmentILi128EEENS4_14SM90_TMA_STOREES1Z_S21_S21_EEEvvEEEEvNT_6ParamsE)
	.align		4
        /*000c*/ 	.word	index@(__assertfail)
	.align		4
        /*0010*/ 	.word	0x00000000
	.align		4
        /*0014*/ 	.word	0xfffffffe
	.align		4
        /*0018*/ 	.word	0x00000000
	.align		4
        /*001c*/ 	.word	0xfffffffd
	.align		4
        /*0020*/ 	.word	0x00000000
	.align		4
        /*0024*/ 	.word	0xfffffffc


//--------------------- .nv.constant4             --------------------------
	.section	.nv.constant4,"a",@progbits
	.align	8
	.align		8
.nv.constant4:
        /*0000*/ 	.dword	__assertfail
	.align		8
        /*0008*/ 	.dword	__unnamed_1
	.align		8
        /*0010*/ 	.dword	__unnamed_2
	.align		8
        /*0018*/ 	.dword	_ZN39_INTERNAL_b3dbd305_4_k_cu_999006b5_94594cuda3std3__45__cpo5beginE
	.align		8
        /*0020*/ 	.dword	_ZN39_INTERNAL_b3dbd305_4_k_cu_999006b5_94594cuda3std3__45__cpo3endE
	.align		8
        /*0028*/ 	.dword	_ZN39_INTERNAL_b3dbd305_4_k_cu_999006b5_94594cuda3std3__45__cpo6cbeginE
	.align		8
        /*0030*/ 	.dword	_ZN39_INTERNAL_b3dbd305_4_k_cu_999006b5_94594cuda3std3__45__cpo4cendE
	.align		8
        /*0038*/ 	.dword	_ZN39_INTERNAL_b3dbd305_4_k_cu_999006b5_94594cuda3std3__441_GLOBAL__N__b3dbd305_4_k_cu_999006b5_94596ignoreE
	.align		8
        /*0040*/ 	.dword	_ZN39_INTERNAL_b3dbd305_4_k_cu_999006b5_94594cuda3std3__419piecewise_constructE
	.align		8
        /*0048*/ 	.dword	_ZN39_INTERNAL_b3dbd305_4_k_cu_999006b5_94594cuda3std3__48in_placeE
	.align		8
        /*0050*/ 	.dword	_ZN39_INTERNAL_b3dbd305_4_k_cu_999006b5_94594cuda3std6ranges3__45__cpo4swapE
	.align		8
        /*0058*/ 	.dword	_ZN39_INTERNAL_b3dbd305_4_k_cu_999006b5_94594cuda3std6ranges3__45__cpo9iter_moveE
	.align		8
        /*0060*/ 	.dword	_ZN39_INTERNAL_b3dbd305_4_k_cu_999006b5_94594cute7productE
	.align		8
        /*0068*/ 	.dword	_ZN39_INTERNAL_b3dbd305_4_k_cu_999006b5_94594cute1_E
	.align		8
        /*0070*/ 	.dword	$str$25
	.align		8
        /*0078*/ 	.dword	$str$26
	.align		8
        /*0080*/ 	.dword	$str$27
	.align		8
        /*0088*/ 	.dword	$str$28


//--------------------- .text._ZN7cutlass13device_kernelINS_4gemm6kernel13GemmUniversalIN4cute5tupleIJiiiiEEENS1_10collective13CollectiveMmaINS1_35MainloopSm100TmaUmmaWarpSpecializedILi4ELi2ELi4ENS5_IJNS4_1CILi1EEESB_SB_EEEEENS5_IJNSA_ILi128EEENSA_ILi64EEESF_EEENS_10tfloat32_tENS5_IJlSB_lEEESH_SI_NS4_8TiledMMAINS4_8MMA_AtomIJNS4_17SM100_MMA_TF32_SSISH_SH_fLi128ELi64ELNS4_4UMMA5MajorE0ELSN_0ELNSM_7ScaleInE0ELSO_0EEEEEENS4_6LayoutISC_NS5_IJNSA_ILi0EEESS_SS_EEEEENS5_IJNS4_10UnderscoreESV_SV_EEEEENS4_13SM90_TMA_LOADENS4_14ComposedLayoutINS4_7SwizzleILi3ELi4ELi3EEENS4_18smem_ptr_flag_bitsILi32EEENSR_INS5_IJNSA_ILi8EEENSA_ILi32EEEEEENS5_IJS15_SB_EEEEEEEvNS4_8identityESY_S19_vS1A_EENS_8epilogue10collective18CollectiveEpilogueINS1C_23Sm100TmaWarpSpecializedILi4ELi2ELi16ELb1ELb0EEEJSG_NS5_IJNSR_ISE_SB_EENSR_INSA_ILi16EEESB_EEEEESH_SI_SH_SI_NS1C_6fusion15FusionCallbacksIS1G_NS1L_17LinearCombinationISH_fSH_fLNS_15FloatRoundStyleE2EEESG_S1K_JEEENS4_5SM1004TMEM4LOAD26SM100_TMEM_LOAD_32dp32b16xESY_NSZ_INS10_ILi2ELi4ELi3EEES13_NSR_INS5_IJS14_S1I_EEENS5_IJS1I_SB_EEEEEEENS4_39AutoVectorizingCopyWithAssumedAlignmentILi128EEENS4_14SM90_TMA_STOREES1Z_S21_S21_EEEvvEEEEvNT_6ParamsE --------------------------
	.section	.text._ZN7cutlass13device_kernelINS_4gemm6kernel13GemmUniversalIN4cute5tupleIJiiiiEEENS1_10collective13CollectiveMmaINS1_35MainloopSm100TmaUmmaWarpSpecializedILi4ELi2ELi4ENS5_IJNS4_1CILi1EEESB_SB_EEEEENS5_IJNSA_ILi128EEENSA_ILi64EEESF_EEENS_10tfloat32_tENS5_IJlSB_lEEESH_SI_NS4_8TiledMMAINS4_8MMA_AtomIJNS4_17SM100_MMA_TF32_SSISH_SH_fLi128ELi64ELNS4_4UMMA5MajorE0ELSN_0ELNSM_7ScaleInE0ELSO_0EEEEEENS4_6LayoutISC_NS5_IJNSA_ILi0EEESS_SS_EEEEENS5_IJNS4_10UnderscoreESV_SV_EEEEENS4_13SM90_TMA_LOADENS4_14ComposedLayoutINS4_7SwizzleILi3ELi4ELi3EEENS4_18smem_ptr_flag_bitsILi32EEENSR_INS5_IJNSA_ILi8EEENSA_ILi32EEEEEENS5_IJS15_SB_EEEEEEEvNS4_8identityESY_S19_vS1A_EENS_8epilogue10collective18CollectiveEpilogueINS1C_23Sm100TmaWarpSpecializedILi4ELi2ELi16ELb1ELb0EEEJSG_NS5_IJNSR_ISE_SB_EENSR_INSA_ILi16EEESB_EEEEESH_SI_SH_SI_NS1C_6fusion15FusionCallbacksIS1G_NS1L_17LinearCombinationISH_fSH_fLNS_15FloatRoundStyleE2EEESG_S1K_JEEENS4_5SM1004TMEM4LOAD26SM100_TMEM_LOAD_32dp32b16xESY_NSZ_INS10_ILi2ELi4ELi3EEES13_NSR_INS5_IJS14_S1I_EEENS5_IJS1I_SB_EEEEEEENS4_39AutoVectorizingCopyWithAssumedAlignmentILi128EEENS4_14SM90_TMA_STOREES1Z_S21_S21_EEEvvEEEEvNT_6ParamsE,"ax",@progbits
	.align	128
.text._ZN7cutlass13device_kernelINS_4gemm6kernel13GemmUniversalIN4cute5tupleIJiiiiEEENS1_10collective13CollectiveMmaINS1_35MainloopSm100TmaUmmaWarpSpecializedILi4ELi2ELi4ENS5_IJNS4_1CILi1EEESB_SB_EEEEENS5_IJNSA_ILi128EEENSA_ILi64EEESF_EEENS_10tfloat32_tENS5_IJlSB_lEEESH_SI_NS4_8TiledMMAINS4_8MMA_AtomIJNS4_17SM100_MMA_TF32_SSISH_SH_fLi128ELi64ELNS4_4UMMA5MajorE0ELSN_0ELNSM_7ScaleInE0ELSO_0EEEEEENS4_6LayoutISC_NS5_IJNSA_ILi0EEESS_SS_EEEEENS5_IJNS4_10UnderscoreESV_SV_EEEEENS4_13SM90_TMA_LOADENS4_14ComposedLayoutINS4_7SwizzleILi3ELi4ELi3EEENS4_18smem_ptr_flag_bitsILi32EEENSR_INS5_IJNSA_ILi8EEENSA_ILi32EEEEEENS5_IJS15_SB_EEEEEEEvNS4_8identityESY_S19_vS1A_EENS_8epilogue10collective18CollectiveEpilogueINS1C_23Sm100TmaWarpSpecializedILi4ELi2ELi16ELb1ELb0EEEJSG_NS5_IJNSR_ISE_SB_EENSR_INSA_ILi16EEESB_EEEEESH_SI_SH_SI_NS1C_6fusion15FusionCallbacksIS1G_NS1L_17LinearCombinationISH_fSH_fLNS_15FloatRoundStyleE2EEESG_S1K_JEEENS4_5SM1004TMEM4LOAD26SM100_TMEM_LOAD_32dp32b16xESY_NSZ_INS10_ILi2ELi4ELi3EEES13_NSR_INS5_IJS14_S1I_EEENS5_IJS1I_SB_EEEEEEENS4_39AutoVectorizingCopyWithAssumedAlignmentILi128EEENS4_14SM90_TMA_STOREES1Z_S21_S21_EEEvvEEEEvNT_6ParamsE:
        .type           _ZN7cutlass13device_kernelINS_4gemm6kernel13GemmUniversalIN4cute5tupleIJiiiiEEENS1_10collective13CollectiveMmaINS1_35MainloopSm100TmaUmmaWarpSpecializedILi4ELi2ELi4ENS5_IJNS4_1CILi1EEESB_SB_EEEEENS5_IJNSA_ILi128EEENSA_ILi64EEESF_EEENS_10tfloat32_tENS5_IJlSB_lEEESH_SI_NS4_8TiledMMAINS4_8MMA_AtomIJNS4_17SM100_MMA_TF32_SSISH_SH_fLi128ELi64ELNS4_4UMMA5MajorE0ELSN_0ELNSM_7ScaleInE0ELSO_0EEEEEENS4_6LayoutISC_NS5_IJNSA_ILi0EEESS_SS_EEEEENS5_IJNS4_10UnderscoreESV_SV_EEEEENS4_13SM90_TMA_LOADENS4_14ComposedLayoutINS4_7SwizzleILi3ELi4ELi3EEENS4_18smem_ptr_flag_bitsILi32EEENSR_INS5_IJNSA_ILi8EEENSA_ILi32EEEEEENS5_IJS15_SB_EEEEEEEvNS4_8identityESY_S19_vS1A_EENS_8epilogue10collective18CollectiveEpilogueINS1C_23Sm100TmaWarpSpecializedILi4ELi2ELi16ELb1ELb0EEEJSG_NS5_IJNSR_ISE_SB_EENSR_INSA_ILi16EEESB_EEEEESH_SI_SH_SI_NS1C_6fusion15FusionCallbacksIS1G_NS1L_17LinearCombinationISH_fSH_fLNS_15FloatRoundStyleE2EEESG_S1K_JEEENS4_5SM1004TMEM4LOAD26SM100_TMEM_LOAD_32dp32b16xESY_NSZ_INS10_ILi2ELi4ELi3EEES13_NSR_INS5_IJS14_S1I_EEENS5_IJS1I_SB_EEEEEEENS4_39AutoVectorizingCopyWithAssumedAlignmentILi128EEENS4_14SM90_TMA_STOREES1Z_S21_S21_EEEvvEEEEvNT_6ParamsE,@function
        .size           _ZN7cutlass13device_kernelINS_4gemm6kernel13GemmUniversalIN4cute5tupleIJiiiiEEENS1_10collective13CollectiveMmaINS1_35MainloopSm100TmaUmmaWarpSpecializedILi4ELi2ELi4ENS5_IJNS4_1CILi1EEESB_SB_EEEEENS5_IJNSA_ILi128EEENSA_ILi64EEESF_EEENS_10tfloat32_tENS5_IJlSB_lEEESH_SI_NS4_8TiledMMAINS4_8MMA_AtomIJNS4_17SM100_MMA_TF32_SSISH_SH_fLi128ELi64ELNS4_4UMMA5MajorE0ELSN_0ELNSM_7ScaleInE0ELSO_0EEEEEENS4_6LayoutISC_NS5_IJNSA_ILi0EEESS_SS_EEEEENS5_IJNS4_10UnderscoreESV_SV_EEEEENS4_13SM90_TMA_LOADENS4_14ComposedLayoutINS4_7SwizzleILi3ELi4ELi3EEENS4_18smem_ptr_flag_bitsILi32EEENSR_INS5_IJNSA_ILi8EEENSA_ILi32EEEEEENS5_IJS15_SB_EEEEEEEvNS4_8identityESY_S19_vS1A_EENS_8epilogue10collective18CollectiveEpilogueINS1C_23Sm100TmaWarpSpecializedILi4ELi2ELi16ELb1ELb0EEEJSG_NS5_IJNSR_ISE_SB_EENSR_INSA_ILi16EEESB_EEEEESH_SI_SH_SI_NS1C_6fusion15FusionCallbacksIS1G_NS1L_17LinearCombinationISH_fSH_fLNS_15FloatRoundStyleE2EEESG_S1K_JEEENS4_5SM1004TMEM4LOAD26SM100_TMEM_LOAD_32dp32b16xESY_NSZ_INS10_ILi2ELi4ELi3EEES13_NSR_INS5_IJS14_S1I_EEENS5_IJS1I_SB_EEEEEEENS4_39AutoVectorizingCopyWithAssumedAlignmentILi128EEENS4_14SM90_TMA_STOREES1Z_S21_S21_EEEvvEEEEvNT_6ParamsE,(.L_x_176 - _ZN7cutlass13device_kernelINS_4gemm6kernel13GemmUniversalIN4cute5tupleIJiiiiEEENS1_10collective13CollectiveMmaINS1_35MainloopSm100TmaUmmaWarpSpecializedILi4ELi2ELi4ENS5_IJNS4_1CILi1EEESB_SB_EEEEENS5_IJNSA_ILi128EEENSA_ILi64EEESF_EEENS_10tfloat32_tENS5_IJlSB_lEEESH_SI_NS4_8TiledMMAINS4_8MMA_AtomIJNS4_17SM100_MMA_TF32_SSISH_SH_fLi128ELi64ELNS4_4UMMA5MajorE0ELSN_0ELNSM_7ScaleInE0ELSO_0EEEEEENS4_6LayoutISC_NS5_IJNSA_ILi0EEESS_SS_EEEEENS5_IJNS4_10UnderscoreESV_SV_EEEEENS4_13SM90_TMA_LOADENS4_14ComposedLayoutINS4_7SwizzleILi3ELi4ELi3EEENS4_18smem_ptr_flag_bitsILi32EEENSR_INS5_IJNSA_ILi8EEENSA_ILi32EEEEEENS5_IJS15_SB_EEEEEEEvNS4_8identityESY_S19_vS1A_EENS_8epilogue10collective18CollectiveEpilogueINS1C_23Sm100TmaWarpSpecializedILi4ELi2ELi16ELb1ELb0EEEJSG_NS5_IJNSR_ISE_SB_EENSR_INSA_ILi16EEESB_EEEEESH_SI_SH_SI_NS1C_6fusion15FusionCallbacksIS1G_NS1L_17LinearCombinationISH_fSH_fLNS_15FloatRoundStyleE2EEESG_S1K_JEEENS4_5SM1004TMEM4LOAD26SM100_TMEM_LOAD_32dp32b16xESY_NSZ_INS10_ILi2ELi4ELi3EEES13_NSR_INS5_IJS14_S1I_EEENS5_IJS1I_SB_EEEEEEENS4_39AutoVectorizingCopyWithAssumedAlignmentILi128EEENS4_14SM90_TMA_STOREES1Z_S21_S21_EEEvvEEEEvNT_6ParamsE)
        .other          _ZN7cutlass13device_kernelINS_4gemm6kernel13GemmUniversalIN4cute5tupleIJiiiiEEENS1_10collective13CollectiveMmaINS1_35MainloopSm100TmaUmmaWarpSpecializedILi4ELi2ELi4ENS5_IJNS4_1CILi1EEESB_SB_EEEEENS5_IJNSA_ILi128EEENSA_ILi64EEESF_EEENS_10tfloat32_tENS5_IJlSB_lEEESH_SI_NS4_8TiledMMAINS4_8MMA_AtomIJNS4_17SM100_MMA_TF32_SSISH_SH_fLi128ELi64ELNS4_4UMMA5MajorE0ELSN_0ELNSM_7ScaleInE0ELSO_0EEEEEENS4_6LayoutISC_NS5_IJNSA_ILi0EEESS_SS_EEEEENS5_IJNS4_10UnderscoreESV_SV_EEEEENS4_13SM90_TMA_LOADENS4_14ComposedLayoutINS4_7SwizzleILi3ELi4ELi3EEENS4_18smem_ptr_flag_bitsILi32EEENSR_INS5_IJNSA_ILi8EEENSA_ILi32EEEEEENS5_IJS15_SB_EEEEEEEvNS4_8identityESY_S19_vS1A_EENS_8epilogue10collective18CollectiveEpilogueINS1C_23Sm100TmaWarpSpecializedILi4ELi2ELi16ELb1ELb0EEEJSG_NS5_IJNSR_ISE_SB_EENSR_INSA_ILi16EEESB_EEEEESH_SI_SH_SI_NS1C_6fusion15FusionCallbacksIS1G_NS1L_17LinearCombinationISH_fSH_fLNS_15FloatRoundStyleE2EEESG_S1K_JEEENS4_5SM1004TMEM4LOAD26SM100_TMEM_LOAD_32dp32b16xESY_NSZ_INS10_ILi2ELi4ELi3EEES13_NSR_INS5_IJS14_S1I_EEENS5_IJS1I_SB_EEEEEEENS4_39AutoVectorizingCopyWithAssumedAlignmentILi128EEENS4_14SM90_TMA_STOREES1Z_S21_S21_EEEvvEEEEvNT_6ParamsE,@"STO_CUDA_ENTRY STV_DEFAULT"
_ZN7cutlass13device_kernelINS_4gemm6kernel13GemmUniversalIN4cute5tupleIJiiiiEEENS1_10collective13CollectiveMmaINS1_35MainloopSm100TmaUmmaWarpSpecializedILi4ELi2ELi4ENS5_IJNS4_1CILi1EEESB_SB_EEEEENS5_IJNSA_ILi128EEENSA_ILi64EEESF_EEENS_10tfloat32_tENS5_IJlSB_lEEESH_SI_NS4_8TiledMMAINS4_8MMA_AtomIJNS4_17SM100_MMA_TF32_SSISH_SH_fLi128ELi64ELNS4_4UMMA5MajorE0ELSN_0ELNSM_7ScaleInE0ELSO_0EEEEEENS4_6LayoutISC_NS5_IJNSA_ILi0EEESS_SS_EEEEENS5_IJNS4_10UnderscoreESV_SV_EEEEENS4_13SM90_TMA_LOADENS4_14ComposedLayoutINS4_7SwizzleILi3ELi4ELi3EEENS4_18smem_ptr_flag_bitsILi32EEENSR_INS5_IJNSA_ILi8EEENSA_ILi32EEEEEENS5_IJS15_SB_EEEEEEEvNS4_8identityESY_S19_vS1A_EENS_8epilogue10collective18CollectiveEpilogueINS1C_23Sm100TmaWarpSpecializedILi4ELi2ELi16ELb1ELb0EEEJSG_NS5_IJNSR_ISE_SB_EENSR_INSA_ILi16EEESB_EEEEESH_SI_SH_SI_NS1C_6fusion15FusionCallbacksIS1G_NS1L_17LinearCombinationISH_fSH_fLNS_15FloatRoundStyleE2EEESG_S1K_JEEENS4_5SM1004TMEM4LOAD26SM100_TMEM_LOAD_32dp32b16xESY_NSZ_INS10_ILi2ELi4ELi3EEES13_NSR_INS5_IJS14_S1I_EEENS5_IJS1I_SB_EEEEEEENS4_39AutoVectorizingCopyWithAssumedAlignmentILi128EEENS4_14SM90_TMA_STOREES1Z_S21_S21_EEEvvEEEEvNT_6ParamsE:
[----:B------:R-:W1:Y:S01]  /*0000*/  LDC R1, c[0x0][0x37c] ;  /* 0x0000df00ff017b82 */ /* 0x000e620000000800 */
[----:B------:R-:W2:Y:S01]  /*0010*/  S2R R81, SR_TID.X ;  /* 0x0000000000517919 */ /* 0x000ea20000002100 */
[----:B------:R-:W3:Y:S01]  /*0020*/  LDCU.64 UR4, c[0x0][0x890] ;  /* 0x00011200ff0477ac */ /* 0x000ee20008000a00 */
[----:B------:R-:W-:Y:S02]  /*0030*/  PRMT R67, RZ, 0x7610, R67 ;  /* 0x00007610ff437816 */ /* 0x000fe40000000043 */
[----:B------:R-:W-:Y:S01]  /*0040*/  ELECT P5, URZ, PT ;  /* 0x0000000000ff782f */ /* 0x000fe200038a0000 */
[----:B------:R-:W4:Y:S01]  /*0050*/  LDCU.64 UR46, c[0x0][0x358] ;  /* 0x00006b00ff2e77ac */ /* 0x000f220008000a00 */
[----:B---3--:R-:W-:-:S04]  /*0060*/  UISETP.NE.U32.AND UP0, UPT, UR4, URZ, UPT ;  /* 0x000000ff0400728c */ /* 0x008fc8000bf05070 */
[----:B------:R-:W-:Y:S01]  /*0070*/  UISETP.NE.AND.EX UP0, UPT, UR5, URZ, UPT, UP0 ;  /* 0x000000ff0500728c */ /* 0x000fe2000bf05300 */
[----:B--2---:R-:W-:-:S05]  /*0080*/  SHF.R.U32.HI R72, RZ, 0x5, R81 ;  /* 0x00000005ff487819 */ /* 0x004fca0000011651 */
[----:B------:R-:W2:Y:S02]  /*0090*/  SHFL.IDX PT, R0, R72, RZ, 0x1f ;  /* 0x00001fff48007589 */ /* 0x000ea400000e0000 */
[----:B--2---:R-:W-:Y:S01]  /*00a0*/  R2UR UR8, R0 ;  /* 0x00000000000872ca */ /* 0x004fe200000e0000 */
[----:B-1--4-:R-:W-:-:S14]  /*00b0*/  BRA.U UP0, `(.L_x_0) ;  /* 0x00000001002c7547 */ /* 0x012fdc000b800000 */
[----:B------:R-:W1:Y:S02]  /*00c0*/  LDCU.64 UR6, c[0x0][0x888] ;  /* 0x00011100ff0677ac */ /* 0x000e640008000a00 */
[----:B-1----:R-:W-:-:S04]  /*00d0*/  UISETP.NE.U32.AND UP0, UPT, UR6, URZ, UPT ;  /* 0x000000ff0600728c */ /* 0x002fc8000bf05070 */
[----:B------:R-:W-:-:S09]  /*00e0*/  UISETP.NE.AND.EX UP0, UPT, UR7, URZ, UPT, UP0 ;  /* 0x000000ff0700728c */ /* 0x000fd2000bf05300 */
[----:B------:R-:W-:Y:S05]  /*00f0*/  BRA.U !UP0, `(.L_x_1) ;  /* 0x0000000108107547 */ /* 0x000fea000b800000 */
[----:B------:R-:W1:Y:S02]  /*0100*/  LDC.64 R2, c[0x0][0x888] ;  /* 0x00022200ff027b82 */ /* 0x000e640000000a00 */
[----:B-1----:R1:W5:Y:S01]  /*0110*/  LDG.E R35, desc[UR46][R2.64] ;  /* 0x0000002e02237981 */ /* 0x002362000c1e1900 */
[----:B------:R-:W-:Y:S01]  /*0120*/  HFMA2 R67, -RZ, RZ, 0, 5.9604644775390625e-08 ;  /* 0x00000001ff437431 */ /* 0x000fe200000001ff */
[----:B------:R-:W-:Y:S05]  /*0130*/  BRA `(.L_x_0) ;  /* 0x00000000000c7947 */ /* 0x000fea0003800000 */
.L_x_1:
[----:B------:R-:W1:Y:S01]  /*0140*/  LDCU UR6, c[0x0][0x880] ;  /* 0x00011000ff0677ac */ /* 0x000e620008000800 */
[----:B------:R-:W-:Y:S01]  /*0150*/  HFMA2 R67, -RZ, RZ, 0, 5.9604644775390625e-08 ;  /* 0x00000001ff437431 */ /* 0x000fe200000001ff */
[----:B-1----:R-:W-:-:S07]  /*0160*/  MOV R35, UR6 ;  /* 0x0000000600237c02 */ /* 0x002fce0008000f00 */
.L_x_0:
[----:B------:R-:W2:Y:S02]  /*0170*/  LDCU.64 UR6, c[0x0][0x8b0] ;  /* 0x00011600ff0677ac */ /* 0x000ea40008000a00 */
[----:B--2---:R-:W-:-:S04]  /*0180*/  UISETP.NE.U32.AND UP0, UPT, UR6, URZ, UPT ;  /* 0x000000ff0600728c */ /* 0x004fc8000bf05070 */
[----:B------:R-:W-:-:S09]  /*0190*/  UISETP.NE.AND.EX UP0, UPT, UR7, URZ, UPT, UP0 ;  /* 0x000000ff0700728c */ /* 0x000fd2000bf05300 */
[----:B------:R-:W-:Y:S05]  /*01a0*/  BRA.U UP0, `(.L_x_2) ;  /* 0x0000000100247547 */ /* 0x000fea000b800000 */
[----:B------:R-:W2:Y:S02]  /*01b0*/  LDCU.64 UR6, c[0x0][0x8a8] ;  /* 0x00011500ff0677ac */ /* 0x000ea40008000a00 */
[----:B--2---:R-:W-:-:S04]  /*01c0*/  UISETP.NE.U32.AND UP0, UPT, UR6, URZ, UPT ;  /* 0x000000ff0600728c */ /* 0x004fc8000bf05070 */
[----:B------:R-:W-:-:S09]  /*01d0*/  UISETP.NE.AND.EX UP0, UPT, UR7, URZ, UPT, UP0 ;  /* 0x000000ff0700728c */ /* 0x000fd2000bf05300 */
[----:B------:R-:W-:Y:S05]  /*01e0*/  BRA.U !UP0, `(.L_x_3) ;  /* 0x00000001080c7547 */ /* 0x000fea000b800000 */
[----:B------:R-:W2:Y:S02]  /*01f0*/  LDC.64 R32, c[0x0][0x8a8] ;  /* 0x00022a00ff207b82 */ /* 0x000ea40000000a00 */
[----:B--2---:R2:W5:Y:S01]  /*0200*/  LDG.E R32, desc[UR46][R32.64] ;  /* 0x0000002e20207981 */ /* 0x004562000c1e1900 */
[----:B------:R-:W-:Y:S05]  /*0210*/  BRA `(.L_x_2) ;  /* 0x0000000000087947 */ /* 0x000fea0003800000 */
.L_x_3:
[----:B------:R-:W2:Y:S02]  /*0220*/  LDCU UR6, c[0x0][0x8a0] ;  /* 0x00011400ff0677ac */ /* 0x000ea40008000800 */
[----:B--2---:R-:W-:Y:S02]  /*0230*/  MOV R32, UR6 ;  /* 0x0000000600207c02 */ /* 0x004fe40008000f00 */
.L_x_2:
[----:B------:R-:W-:Y:S01]  /*0240*/  IMAD.U32 R0, RZ, RZ, UR8 ;  /* 0x00000008ff007e24 */ /* 0x000fe2000f8e00ff */
[----:B------:R-:W-:Y:S04]  /*0250*/  BSSY.RECONVERGENT B0, `(.L_x_4) ;  /* 0x000000c000007945 */ /* 0x000fe80003800200 */
[C---:B------:R-:W-:Y:S02]  /*0260*/  ISETP.NE.OR P1, PT, R0.reuse, 0x1, !P5 ;  /* 0x000000010000780c */ /* 0x040fe40006f25670 */
[----:B------:R-:W-:-:S11]  /*0270*/  ISETP.NE.OR P0, PT, R0, 0x3, !P5 ;  /* 0x000000030000780c */ /* 0x000fd60006f05670 */
[----:B------:R-:W-:Y:S05]  /*0280*/  @P1 BRA `(.L_x_5) ;  /* 0x0000000000201947 */ /* 0x000fea0003800000 */
[----:B------:R-:W3:Y:S02]  /*0290*/  LDCU.64 UR6, c[0x0][0x348] ;  /* 0x00006900ff0677ac */ /* 0x000ee40008000a00 */
[----:B---3--:R-:W-:Y:S02]  /*02a0*/  UIADD3 UR10, UP1, UPT, UR6, 0x80, URZ ;  /* 0x00000080060a7890 */ /* 0x008fe4000ff3e0ff */
[----:B------:R-:W-:Y:S02]  /*02b0*/  UIADD3 UR6, UP0, UPT, UR6, 0x180, URZ ;  /* 0x0000018006067890 */ /* 0x000fe4000ff1e0ff */
[----:B------:R-:W-:Y:S02]  /*02c0*/  UIADD3.X UR11, UPT, UPT, URZ, UR7, URZ, UP1, !UPT ;  /* 0x00000007ff0b7290 */ /* 0x000fe40008ffe4ff */
[----:B------:R-:W-:-:S07]  /*02d0*/  UIADD3.X UR7, UPT, UPT, URZ, UR7, URZ, UP0, !UPT ;  /* 0x00000007ff077290 */ /* 0x000fce00087fe4ff */
[----:B------:R3:W-:Y:S02]  /*02e0*/  UTMACCTL.PF [UR10] ;  /* 0x000000000a0079b9 */ /* 0x0007e40008040000 */
[----:B------:R3:W-:Y:S02]  /*02f0*/  UTMACCTL.PF [UR6] ;  /* 0x00000000060079b9 */ /* 0x0007e40008040000 */
[----:B---3--:R-:W-:Y:S01]  /*0300*/  NOP ;  /* 0x0000000000007918 */ /* 0x008fe20000000000 */
.L_x_5:
[----:B------:R-:W-:Y:S05]  /*0310*/  BSYNC.RECONVERGENT B0 ;  /* 0x0000000000007941 */ /* 0x000fea0003800200 */
.L_x_4:
[----:B------:R-:W-:Y:S04]  /*0320*/  BSSY.RECONVERGENT B0, `(.L_x_6) ;  /* 0x000000a000007945 */ /* 0x000fe80003800200 */
        /* <DEDUP_REMOVED lines=9> */
.L_x_7:
[----:B------:R-:W-:Y:S05]  /*03c0*/  BSYNC.RECONVERGENT B0 ;  /* 0x0000000000007941 */ /* 0x000fea0003800200 */
.L_x_6:
[----:B------:R-:W3:Y:S01]  /*03d0*/  LDCU.64 UR6, c[0x0][0x888] ;  /* 0x00011100ff0677ac */ /* 0x000ee20008000a00 */
[----:B------:R-:W-:Y:S02]  /*03e0*/  UISETP.EQ.U32.AND UP1, UPT, UR4, URZ, UPT ;  /* 0x000000ff0400728c */ /* 0x000fe4000bf22070 */
[----:B------:R-:W-:Y:S02]  /*03f0*/  UPLOP3.LUT UP2, UPT, UPT, UPT, UPT, 0x80, 0x8 ;  /* 0x000000000008789c */ /* 0x000fe40003f4f070 */
[----:B---3--:R-:W-:-:S04]  /*0400*/  UISETP.NE.U32.AND UP0, UPT, UR6, URZ, UPT ;  /* 0x000000ff0600728c */ /* 0x008fc8000bf05070 */
[----:B------:R-:W-:-:S04]  /*0410*/  UISETP.NE.AND.EX UP0, UPT, UR7, URZ, UPT, UP0 ;  /* 0x000000ff0700728c */ /* 0x000fc8000bf05300 */
[----:B------:R-:W-:-:S04]  /*0420*/  UISETP.EQ.OR.EX UP3, UPT, UR5, URZ, !UP0, UP1 ;  /* 0x000000ff0500728c */ /* 0x000fc8000c762710 */
[----:B------:R-:W-:-:S05]  /*0430*/  UP2UR UR50, UPR, URZ, 0x8 ;  /* 0x00000008ff327883 */ /* 0x000fca0008000000 */
[----:B------:R-:W-:Y:S07]  /*0440*/  BRA.U !UP3, `(.L_x_8) ;  /* 0x000000010b207547 */ /* 0x000fee000b800000 */
[----:B------:R-:W-:Y:S01]  /*0450*/  UISETP.NE.U32.AND UP2, UPT, UR4, URZ, UPT ;  /* 0x000000ff0400728c */ /* 0x000fe2000bf45070 */
[----:B-----5:R-:W-:Y:S01]  /*0460*/  FSETP.NEU.AND P0, PT, R35, RZ, PT ;  /* 0x000000ff2300720b */ /* 0x020fe20003f0d000 */
[----:B------:R-:W-:Y:S02]  /*0470*/  USEL UR4, URZ, 0xffffffff, UP0 ;  /* 0xffffffffff047887 */ /* 0x000fe40008000000 */
[----:B------:R-:W-:-:S10]  /*0480*/  UISETP.NE.AND.EX UP2, UPT, UR5, URZ, UPT, UP2 ;  /* 0x000000ff0500728c */ /* 0x000fd4000bf45320 */
[----:B------:R-:W-:Y:S01]  /*0490*/  VOTEU.ANY UP1, P0 ;  /* 0x0000000000ff7886 */ /* 0x000fe20000020100 */
[----:B------:R-:W-:-:S04]  /*04a0*/  @!UP2 USEL UR4, URZ, 0xffffffff, UP1 ;  /* 0xffffffffff04a887 */ /* 0x000fc80008800000 */
[----:B------:R-:W-:-:S04]  /*04b0*/  ULOP3.LUT UR4, UR4, 0x1, URZ, 0xc0, !UPT ;  /* 0x0000000104047892 */ /* 0x000fc8000f8ec0ff */
[----:B------:R-:W-:-:S11]  /*04c0*/  UISETP.NE.U32.AND UP2, UPT, UR4, 0x1, UPT ;  /* 0x000000010400788c */ /* 0x000fd6000bf45070 */
.L_x_8:
[----:B-1----:R-:W1:Y:S01]  /*04d0*/  SHFL.IDX PT, R2, R72, RZ, 0x1f ;  /* 0x00001fff48027589 */ /* 0x002e6200000e0000 */
[----:B------:R-:W-:-:S04]  /*04e0*/  UISETP.NE.AND UP1, UPT, UR8, 0x2, UPT ;  /* 0x000000020800788c */ /* 0x000fc8000bf25270 */
[----:B------:R-:W-:Y:S01]  /*04f0*/  USEL UR6, URZ, 0x1, UP1 ;  /* 0x00000001ff067887 */ /* 0x000fe20008800000 */
[----:B-1----:R-:W-:-:S13]  /*0500*/  ISETP.NE.AND P0, PT, R2, RZ, PT ;  /* 0x000000ff0200720c */ /* 0x002fda0003f05270 */
[----:B------:R-:W-:Y:S05]  /*0510*/  @P0 BRA `(.L_x_9) ;  /* 0x0000000000480947 */ /* 0x000fea0003800000 */
[----:B------:R-:W1:Y:S01]  /*0520*/  S2UR UR5, SR_CgaCtaId ;  /* 0x00000000000579c3 */ /* 0x000e620000008800 */
[----:B------:R-:W-:Y:S01]  /*0530*/  UMOV UR7, 0x400 ;  /* 0x0000040000077882 */ /* 0x000fe20000000000 */
[----:B------:R-:W-:Y:S01]  /*0540*/  UMOV UR4, 0x1 ;  /* 0x0000000100047882 */ /* 0x000fe20000000000 */
[----:B------:R-:W-:Y:S01]  /*0550*/  ELECT P0, URZ, PT ;  /* 0x0000000000ff782f */ /* 0x000fe20003800000 */
[----:B------:R-:W-:-:S04]  /*0560*/  UIADD3 UR10, UPT, UPT, -UR4, 0x100000, URZ ;  /* 0x00100000040a7890 */ /* 0x000fc8000fffe1ff */
[----:B------:R-:W-:Y:S02]  /*0570*/  USHF.L.U32 UR11, UR10, 0xb, URZ ;  /* 0x0000000b0a0b7899 */ /* 0x000fe400080006ff */
[----:B------:R-:W-:Y:S02]  /*0580*/  USHF.L.U32 UR10, UR10, 0x1, URZ ;  /* 0x000000010a0a7899 */ /* 0x000fe400080006ff */
[----:B-1----:R-:W-:Y:S01]  /*0590*/  ULEA UR5, UR5, UR7, 0x18 ;  /* 0x0000000705057291 */ /* 0x002fe2000f8ec0ff */
[----:B------:R-:W1:Y:S11]  /*05a0*/  FENCE.VIEW.ASYNC.S ;  /* 0x00000000000073c6 */ /* 0x000e760000000000 */
[----:B-1----:R1:W3:Y:S01]  /*05b0*/  SYNCS.EXCH.64 URZ, [UR5], UR10 ;  /* 0x0000000a05ff75b2 */ /* 0x0022e20008000100 */
[----:B------:R1:W4:Y:S01]  /*05c0*/  SYNCS.EXCH.64 URZ, [UR5+0x20], UR10 ;  /* 0x0000200a05ff75b2 */ /* 0x0003220008000100 */
[----:B------:R1:W1:Y:S01]  /*05d0*/  SYNCS.EXCH.64 URZ, [UR5+0x8], UR10 ;  /* 0x0000080a05ff75b2 */ /* 0x0002620008000100 */
[----:B------:R1:W1:Y:S01]  /*05e0*/  SYNCS.EXCH.64 URZ, [UR5+0x28], UR10 ;  /* 0x0000280a05ff75b2 */ /* 0x0002620008000100 */
[----:B------:R1:W1:Y:S01]  /*05f0*/  SYNCS.EXCH.64 URZ, [UR5+0x10], UR10 ;  /* 0x0000100a05ff75b2 */ /* 0x0002620008000100 */
[----:B------:R1:W1:Y:S01]  /*0600*/  SYNCS.EXCH.64 URZ, [UR5+0x30], UR10 ;  /* 0x0000300a05ff75b2 */ /* 0x0002620008000100 */
[----:B------:R1:W1:Y:S01]  /*0610*/  SYNCS.EXCH.64 URZ, [UR5+0x18], UR10 ;  /* 0x0000180a05ff75b2 */ /* 0x0002620008000100 */
[----:B------:R1:W1:Y:S01]  /*0620*/  SYNCS.EXCH.64 URZ, [UR5+0x38], UR10 ;  /* 0x0000380a05ff75b2 */ /* 0x0002620008000100 */
[----:B------:R-:W-:Y:S01]  /*0630*/  NOP ;  /* 0x0000000000007918 */ /* 0x000fe20000000000 */
.L_x_9:
[----:B------:R-:W2:Y:S01]  /*0640*/  SHFL.IDX PT, R2, R72, RZ, 0x1f ;  /* 0x00001fff48027589 */ /* 0x000ea200000e0000 */
[----:B------:R-:W-:Y:S01]  /*0650*/  NOP ;  /* 0x0000000000007918 */ /* 0x000fe20000000000 */
[----:B--2---:R-:W-:-:S13]  /*0660*/  ISETP.NE.AND P0, PT, R2, 0x1, PT ;  /* 0x000000010200780c */ /* 0x004fda0003f05270 */
[----:B------:R-:W-:Y:S05]  /*0670*/  @P0 BRA `(.L_x_10) ;  /* 0x0000000000580947 */ /* 0x000fea0003800000 */
[----:B------:R-:W2:Y:S01]  /*0680*/  S2UR UR7, SR_CgaCtaId ;  /* 0x00000000000779c3 */ /* 0x000ea20000008800 */
[----:B------:R-:W-:Y:S01]  /*0690*/  UMOV UR9, 0x400 ;  /* 0x0000040000097882 */ /* 0x000fe20000000000 */
[----:B-1----:R-:W-:Y:S01]  /*06a0*/  UMOV UR5, 0x20 ;  /* 0x0000002000057882 */ /* 0x002fe20000000000 */
[----:B------:R-:W-:Y:S01]  /*06b0*/  UMOV UR4, 0x80 ;  /* 0x0000008000047882 */ /* 0x000fe20000000000 */
[----:B------:R-:W-:-:S04]  /*06c0*/  UIADD3 UR10, UPT, UPT, -UR5, 0x100000, URZ ;  /* 0x00100000050a7890 */ /* 0x000fc8000fffe1ff */
[----:B------:R-:W-:Y:S02]  /*06d0*/  USHF.L.U32 UR11, UR10, 0xb, URZ ;  /* 0x0000000b0a0b7899 */ /* 0x000fe400080006ff */
[----:B------:R-:W-:Y:S02]  /*06e0*/  USHF.L.U32 UR10, UR10, 0x1, URZ ;  /* 0x000000010a0a7899 */ /* 0x000fe400080006ff */
[----:B------:R-:W-:-:S04]  /*06f0*/  UIADD3 UR4, UPT, UPT, -UR4, 0x100000, URZ ;  /* 0x0010000004047890 */ /* 0x000fc8000fffe1ff */
[----:B------:R-:W-:Y:S02]  /*0700*/  USHF.L.U32 UR5, UR4, 0xb, URZ ;  /* 0x0000000b04057899 */ /* 0x000fe400080006ff */
[----:B------:R-:W-:Y:S01]  /*0710*/  USHF.L.U32 UR4, UR4, 0x1, URZ ;  /* 0x0000000104047899 */ /* 0x000fe200080006ff */
[----:B------:R-:W-:Y:S01]  /*0720*/  ELECT P0, URZ, PT ;  /* 0x0000000000ff782f */ /* 0x000fe20003800000 */
[----:B--2---:R-:W-:Y:S01]  /*0730*/  ULEA UR7, UR7, UR9, 0x18 ;  /* 0x0000000907077291 */ /* 0x004fe2000f8ec0ff */
[----:B------:R-:W1:Y:S11]  /*0740*/  FENCE.VIEW.ASYNC.S ;  /* 0x00000000000073c6 */ /* 0x000e760000000000 */
[----:B-1----:R2:W1:Y:S01]  /*0750*/  SYNCS.EXCH.64 URZ, [UR7+0x40], UR10 ;  /* 0x0000400a07ff75b2 */ /* 0x0024620008000100 */
[----:B------:R2:W1:Y:S01]  /*0760*/  SYNCS.EXCH.64 URZ, [UR7+0x60], UR4 ;  /* 0x0000600407ff75b2 */ /* 0x0004620008000100 */
[----:B------:R2:W1:Y:S01]  /*0770*/  SYNCS.EXCH.64 URZ, [UR7+0x48], UR10 ;  /* 0x0000480a07ff75b2 */ /* 0x0004620008000100 */
[----:B------:R2:W1:Y:S01]  /*0780*/  SYNCS.EXCH.64 URZ, [UR7+0x68], UR4 ;  /* 0x0000680407ff75b2 */ /* 0x0004620008000100 */
[----:B------:R2:W1:Y:S01]  /*0790*/  SYNCS.EXCH.64 URZ, [UR7+0x50], UR10 ;  /* 0x0000500a07ff75b2 */ /* 0x0004620008000100 */
[----:B------:R2:W1:Y:S01]  /*07a0*/  SYNCS.EXCH.64 URZ, [UR7+0x70], UR4 ;  /* 0x0000700407ff75b2 */ /* 0x0004620008000100 */
[----:B------:R2:W1:Y:S01]  /*07b0*/  SYNCS.EXCH.64 URZ, [UR7+0x58], UR10 ;  /* 0x0000580a07ff75b2 */ /* 0x0004620008000100 */
[----:B------:R2:W1:Y:S02]  /*07c0*/  SYNCS.EXCH.64 URZ, [UR7+0x78], UR4 ;  /* 0x0000780407ff75b2 */ /* 0x0004640008000100 */
[----:B--2---:R-:W-:Y:S01]  /*07d0*/  NOP ;  /* 0x0000000000007918 */ /* 0x004fe20000000000 */
.L_x_10:
[----:B------:R-:W2:Y:S01]  /*07e0*/  SHFL.IDX PT, R2, R72, RZ, 0x1f ;  /* 0x00001fff48027589 */ /* 0x000ea200000e0000 */
[----:B------:R-:W-:Y:S01]  /*07f0*/  NOP ;  /* 0x0000000000007918 */ /* 0x000fe20000000000 */
[----:B--2---:R-:W-:-:S13]  /*0800*/  ISETP.NE.AND P0, PT, R2, 0x3, PT ;  /* 0x000000030200780c */ /* 0x004fda0003f05270 */
[----:B------:R-:W-:Y:S05]  /*0810*/  @P0 BRA `(.L_x_11) ;  /* 0x0000000000300947 */ /* 0x000fea0003800000 */
[----:B-1----:R-:W1:Y:S01]  /*0820*/  S2UR UR5, SR_CgaCtaId ;  /* 0x00000000000579c3 */ /* 0x002e620000008800 */
        /* <DEDUP_REMOVED lines=8> */
[----:B-1----:R2:W1:Y:S01]  /*08b0*/  SYNCS.EXCH.64 URZ, [UR5+0x80], UR10 ;  /* 0x0000800a05ff75b2 */ /* 0x0024620008000100 */
[----:B------:R2:W1:Y:S02]  /*08c0*/  SYNCS.EXCH.64 URZ, [UR5+0x88], UR10 ;  /* 0x0000880a05ff75b2 */ /* 0x0004640008000100 */
[----:B--2---:R-:W-:Y:S01]  /*08d0*/  NOP ;  /* 0x0000000000007918 */ /* 0x004fe20000000000 */
.L_x_11:
[----:B------:R-:W2:Y:S01]  /*08e0*/  SHFL.IDX PT, R2, R72, RZ, 0x1f ;  /* 0x00001fff48027589 */ /* 0x000ea200000e0000 */
[----:B------:R-:W-:Y:S01]  /*08f0*/  NOP ;  /* 0x0000000000007918 */ /* 0x000fe20000000000 */
[----:B--2---:R-:W-:-:S13]  /*0900*/  ISETP.NE.AND P0, PT, R2, 0x4, PT ;  /* 0x000000040200780c */ /* 0x004fda0003f05270 */
[----:B------:R-:W-:Y:S05]  /*0910*/  @P0 BRA `(.L_x_12) ;  /* 0x00000000004c0947 */ /* 0x000fea0003800000 */
[----:B-1----:R-:W1:Y:S01]  /*0920*/  S2UR UR5, SR_CgaCtaId ;  /* 0x00000000000579c3 */ /* 0x002e620000008800 */
[----:B------:R-:W-:Y:S01]  /*0930*/  UMOV UR9, 0x100 ;  /* 0x0000010000097882 */ /* 0x000fe20000000000 */
[----:B------:R-:W-:Y:S01]  /*0940*/  UMOV UR7, 0x400 ;  /* 0x0000040000077882 */ /* 0x000fe20000000000 */
[----:B------:R-:W-:Y:S01]  /*0950*/  USEL UR9, UR9, 0xe0, UP2 ;  /* 0x000000e009097887 */ /* 0x000fe20009000000 */
[----:B------:R-:W-:Y:S01]  /*0960*/  UMOV UR4, 0x1 ;  /* 0x0000000100047882 */ /* 0x000fe20000000000 */
[----:B------:R-:W-:Y:S01]  /*0970*/  ELECT P0, URZ, PT ;  /* 0x0000000000ff782f */ /* 0x000fe20003800000 */
[----:B------:R-:W-:-:S04]  /*0980*/  UIADD3 UR10, UPT, UPT, -UR4, 0x100000, URZ ;  /* 0x00100000040a7890 */ /* 0x000fc8000fffe1ff */
[----:B------:R-:W-:Y:S02]  /*0990*/  USHF.L.U32 UR11, UR10, 0xb, URZ ;  /* 0x0000000b0a0b7899 */ /* 0x000fe400080006ff */
[----:B------:R-:W-:Y:S02]  /*09a0*/  USHF.L.U32 UR10, UR10, 0x1, URZ ;  /* 0x000000010a0a7899 */ /* 0x000fe400080006ff */
[----:B------:R-:W-:-:S04]  /*09b0*/  UIADD3 UR12, UPT, UPT, -UR9, 0x100000, URZ ;  /* 0x00100000090c7890 */ /* 0x000fc8000fffe1ff */
[----:B------:R-:W-:Y:S02]  /*09c0*/  USHF.L.U32 UR13, UR12, 0xb, URZ ;  /* 0x0000000b0c0d7899 */ /* 0x000fe400080006ff */
[----:B------:R-:W-:Y:S02]  /*09d0*/  USHF.L.U32 UR12, UR12, 0x1, URZ ;  /* 0x000000010c0c7899 */ /* 0x000fe400080006ff */
[----:B-1----:R-:W-:Y:S01]  /*09e0*/  ULEA UR5, UR5, UR7, 0x18 ;  /* 0x0000000705057291 */ /* 0x002fe2000f8ec0ff */
[----:B------:R-:W1:Y:S11]  /*09f0*/  FENCE.VIEW.ASYNC.S ;  /* 0x00000000000073c6 */ /* 0x000e760000000000 */
[----:B-1----:R2:W1:Y:S01]  /*0a00*/  SYNCS.EXCH.64 URZ, [UR5+0x90], UR10 ;  /* 0x0000900a05ff75b2 */ /* 0x0024620008000100 */
[----:B------:R2:W1:Y:S01]  /*0a10*/  SYNCS.EXCH.64 URZ, [UR5+0xa0], UR12 ;  /* 0x0000a00c05ff75b2 */ /* 0x0004620008000100 */
[----:B------:R2:W1:Y:S01]  /*0a20*/  SYNCS.EXCH.64 URZ, [UR5+0x98], UR10 ;  /* 0x0000980a05ff75b2 */ /* 0x0004620008000100 */
[----:B------:R2:W1:Y:S02]  /*0a30*/  SYNCS.EXCH.64 URZ, [UR5+0xa8], UR12 ;  /* 0x0000a80c05ff75b2 */ /* 0x0004640008000100 */
[----:B--2---:R-:W-:Y:S01]  /*0a40*/  NOP ;  /* 0x0000000000007918 */ /* 0x004fe20000000000 */
.L_x_12:
        /* <DEDUP_REMOVED lines=26> */
.L_x_13:
        /* <DEDUP_REMOVED lines=18> */
.L_x_14:
[----:B-1----:R-:W1:Y:S01]  /*0d10*/  S2UR UR5, SR_CTAID.X ;  /* 0x00000000000579c3 */ /* 0x002e620000002500 */
[----:B------:R-:W-:-:S05]  /*0d20*/  CS2R.32 R68, SR_CgaSize ;  /* 0x0000000000447805 */ /* 0x000fca0000008a00 */
[----:B------:R-:W-:-:S05]  /*0d30*/  IMAD R68, R68, -0xa0, RZ ;  /* 0xffffff6044447824 */ /* 0x000fca00078e02ff */
[----:B------:R-:W-:-:S14]  /*0d40*/  R2UR UR9, R68 ;  /* 0x00000000440972ca */ /* 0x000fdc00000e0000 */
[----:B------:R-:W2:Y:S01]  /*0d50*/  LDCU UR9, c[0x0][UR9+0x2b0] ;  /* 0x00005600090977ac */ /* 0x000ea20008000800 */
[----:B------:R-:W-:Y:S01]  /*0d60*/  NOP ;  /* 0x0000000000007918 */ /* 0x000fe20000000000 */
[----:B------:R-:W-:-:S05]  /*0d70*/  CS2R.32 R68, SR_CgaSize ;  /* 0x0000000000447805 */ /* 0x000fca0000008a00 */
[----:B------:R-:W-:-:S05]  /*0d80*/  IMAD R68, R68, -0xa0, RZ ;  /* 0xffffff6044447824 */ /* 0x000fca00078e02ff */
[----:B------:R-:W-:-:S14]  /*0d90*/  R2UR UR7, R68 ;  /* 0x00000000440772ca */ /* 0x000fdc00000e0000 */
[----:B------:R-:W3:Y:S01]  /*0da0*/  LDCU UR7, c[0x0][UR7+0x2b4] ;  /* 0x00005680070777ac */ /* 0x000ee20008000800 */
[----:B------:R-:W4:Y:S08]  /*0db0*/  S2UR UR4, SR_CTAID.Y ;  /* 0x00000000000479c3 */ /* 0x000f300000002600 */
[----:B------:R-:W3:Y:S01]  /*0dc0*/  LDC R9, c[0x0][0xb24] ;  /* 0x0002c900ff097b82 */ /* 0x000ee20000000800 */
[----:B-1----:R-:W-:-:S02]  /*0dd0*/  I2FP.F32.U32 R4, UR5 ;  /* 0x0000000500047c45 */ /* 0x002fc40008201000 */
[----:B------:R-:W-:-:S05]  /*0de0*/  CS2R.32 R5, SR_CgaSize ;  /* 0x0000000000057805 */ /* 0x000fca0000008a00 */
[----:B------:R-:W-:-:S06]  /*0df0*/  IMAD R5, R5, -0xa0, RZ ;  /* 0xffffff6005057824 */ /* 0x000fcc00078e02ff */
[----:B------:R-:W1:Y:S01]  /*0e00*/  LDC R5, c[0x0][R5+0x2a0] ;  /* 0x0000a80005057b82 */ /* 0x000e620000000800 */
[----:B------:R-:W-:Y:S01]  /*0e10*/  MOV R21, UR5 ;  /* 0x0000000500157c02 */ /* 0x000fe20008000f00 */
[----:B--2---:R-:W-:Y:S01]  /*0e20*/  FMUL R4, R4, UR9 ;  /* 0x0000000904047c20 */ /* 0x004fe20008400000 */
[----:B----4-:R-:W-:Y:S02]  /*0e30*/  I2FP.F32.U32 R2, UR4 ;  /* 0x0000000400027c45 */ /* 0x010fe40008201000 */
[----:B------:R-:W-:-:S05]  /*0e40*/  CS2R.32 R3, SR_CgaSize ;  /* 0x0000000000037805 */ /* 0x000fca0000008a00 */
[----:B------:R-:W-:-:S06]  /*0e50*/  IMAD R3, R3, -0xa0, RZ ;  /* 0xffffff6003037824 */ /* 0x000fcc00078e02ff */
[----:B------:R-:W2:Y:S01]  /*0e60*/  LDC R3, c[0x0][R3+0x2a4] ;  /* 0x0000a90003037b82 */ /* 0x000ea20000000800 */
[----:B------:R-:W4:Y:S01]  /*0e70*/  F2I.U32.TRUNC.NTZ R68, R4 ;  /* 0x0000000400447305 */ /* 0x000f22000020f000 */
[----:B------:R-:W-:Y:S01]  /*0e80*/  MOV R20, UR4 ;  /* 0x0000000400147c02 */ /* 0x000fe20008000f00 */
[----:B---3--:R-:W-:-:S05]  /*0e90*/  FMUL R2, R2, UR7 ;  /* 0x0000000702027c20 */ /* 0x008fca0008400000 */
[----:B------:R-:W-:Y:S01]  /*0ea0*/  BAR.SYNC.DEFER_BLOCKING 0x0 ;  /* 0x0000000000007b1d */ /* 0x000fe20000010000 */
[----:B------:R-:W-:-:S05]  /*0eb0*/  ISETP.GE.AND P0, PT, R9, 0x1, PT ;  /* 0x000000010900780c */ /* 0x000fca0003f06270 */
[----:B------:R-:W3:Y:S02]  /*0ec0*/  F2I.U32.TRUNC.NTZ R66, R2 ;  /* 0x0000000200427305 */ /* 0x000ee4000020f000 */
[----:B------:R-:W2:Y:S01]  /*0ed0*/  S2UR UR36, SR_CTAID.Z ;  /* 0x00000000002479c3 */ /* 0x000ea20000002700 */
[----:B----4-:R-:W-:-:S05]  /*0ee0*/  IADD3 R68, PT, PT, -R68, RZ, RZ ;  /* 0x000000ff44447210 */ /* 0x010fca0007ffe1ff */
[----:B-1----:R-:W-:Y:S01]  /*0ef0*/  IMAD R68, R5, R68, UR5 ;  /* 0x0000000505447e24 */ /* 0x002fe2000f8e0244 */
[----:B---3--:R-:W-:-:S05]  /*0f00*/  IADD3 R66, PT, PT, -R66, RZ, RZ ;  /* 0x000000ff42427210 */ /* 0x008fca0007ffe1ff */
[----:B--2---:R-:W-:Y:S01]  /*0f10*/  IMAD R66, R3, R66, UR4 ;  /* 0x0000000403427e24 */ /* 0x004fe2000f8e0242 */
[----:B------:R-:W-:Y:S06]  /*0f20*/  @!P0 BRA `(.L_x_15) ;  /* 0x0000000000b88947 */ /* 0x000fec0003800000 */
[----:B------:R-:W1:Y:S01]  /*0f30*/  LDC.64 R4, c[0x0][0xb18] ;  /* 0x0002c600ff047b82 */ /* 0x000e620000000a00 */
[----:B------:R-:W-:-:S07]  /*0f40*/  ISETP.NE.AND P0, PT, R9, 0x1, PT ;  /* 0x000000010900780c */ /* 0x000fce0003f05270 */
[----:B------:R-:W2:Y:S08]  /*0f50*/  LDC R10, c[0x0][0xb0c] ;  /* 0x0002c300ff0a7b82 */ /* 0x000eb00000000800 */
[----:B------:R-:W3:Y:S08]  /*0f60*/  LDC R11, c[0x0][0x370] ;  /* 0x0000dc00ff0b7b82 */ /* 0x000ef00000000800 */
[----:B------:R-:W4:Y:S01]  /*0f70*/  LDC R12, c[0x0][0x374] ;  /* 0x0000dd00ff0c7b82 */ /* 0x000f220000000800 */
[----:B-1----:R-:W-:-:S07]  /*0f80*/  ISETP.NE.AND P1, PT, R4, 0x1, PT ;  /* 0x000000010400780c */ /* 0x002fce0003f25270 */
[----:B------:R-:W3:Y:S01]  /*0f90*/  LDC.64 R6, c[0x0][0xb10] ;  /* 0x0002c400ff067b82 */ /* 0x000ee20000000a00 */
[----:B--2---:R-:W-:-:S07]  /*0fa0*/  ISETP.NE.AND P2, PT, R10, 0x1, PT ;  /* 0x000000010a00780c */ /* 0x004fce0003f45270 */
[----:B------:R-:W1:Y:S08]  /*0fb0*/  LDC R8, c[0x0][0xb20] ;  /* 0x0002c800ff087b82 */ /* 0x000e700000000800 */
[----:B------:R-:W2:Y:S01]  /*0fc0*/  LDC.64 R2, c[0x0][0xb28] ;  /* 0x0002ca00ff027b82 */ /* 0x000ea20000000a00 */
[----:B----4-:R-:W-:-:S04]  /*0fd0*/  IMAD.HI.U32 R13, R12, R5, RZ ;  /* 0x000000050c0d7227 */ /* 0x010fc800078e00ff */
[----:B------:R-:W-:-:S04]  /*0fe0*/  IMAD.HI.U32 R5, R20, R5, RZ ;  /* 0x0000000514057227 */ /* 0x000fc800078e00ff */
[----:B---3--:R-:W-:-:S04]  /*0ff0*/  IMAD.HI.U32 R14, R11, R6, RZ ;  /* 0x000000060b0e7227 */ /* 0x008fc800078e00ff */
[C---:B------:R-:W-:Y:S01]  /*1000*/  IMAD.HI.U32 R16, R21.reuse, R6, RZ ;  /* 0x0000000615107227 */ /* 0x040fe200078e00ff */
[-C--:B------:R-:W-:Y:S02]  /*1010*/  @P2 SHF.R.U32.HI R11, RZ, R7.reuse, R14 ;  /* 0x00000007ff0b2219 */ /* 0x080fe4000001160e */
[-C--:B-1----:R-:W-:Y:S02]  /*1020*/  @P1 SHF.R.U32.HI R12, RZ, R8.reuse, R13 ;  /* 0x00000008ff0c1219 */ /* 0x082fe4000001160d */
[----:B------:R-:W-:Y:S02]  /*1030*/  SHF.R.U32.HI R5, RZ, R8, R5 ;  /* 0x00000008ff057219 */ /* 0x000fe40000011605 */
[----:B------:R-:W-:Y:S02]  /*1040*/  SHF.R.U32.HI R16, RZ, R7, R16 ;  /* 0x00000007ff107219 */ /* 0x000fe40000011610 */
[----:B------:R-:W-:Y:S01]  /*1050*/  SEL R5, R20, R5, !P1 ;  /* 0x0000000514057207 */ /* 0x000fe20004800000 */
[----:B--2---:R-:W-:Y:S01]  /*1060*/  IMAD.HI.U32 R14, R12, R2, RZ ;  /* 0x000000020c0e7227 */ /* 0x004fe200078e00ff */
[----:B------:R-:W-:-:S02]  /*1070*/  SEL R7, R21, R16, !P2 ;  /* 0x0000001015077207 */ /* 0x000fc40005000000 */
[----:B------:R-:W-:Y:S01]  /*1080*/  IADD3 R13, PT, PT, -R5, RZ, RZ ;  /* 0x000000ff050d7210 */ /* 0x000fe20007ffe1ff */
[----:B------:R-:W-:Y:S01]  /*1090*/  IMAD.HI.U32 R6, R11, R2, RZ ;  /* 0x000000020b067227 */ /* 0x000fe200078e00ff */
[----:B------:R-:W-:-:S03]  /*10a0*/  @P0 SHF.R.U32.HI R12, RZ, R3, R14 ;  /* 0x00000003ff0c0219 */ /* 0x000fc6000001160e */
[----:B------:R-:W-:Y:S01]  /*10b0*/  IMAD R13, R4, R13, R20 ;  /* 0x0000000d040d7224 */ /* 0x000fe200078e0214 */
[----:B------:R-:W-:Y:S01]  /*10c0*/  @P0 SHF.R.U32.HI R11, RZ, R3, R6 ;  /* 0x00000003ff0b0219 */ /* 0x000fe20000011606 */
[----:B------:R-:W-:-:S04]  /*10d0*/  IMAD R12, R12, R9, RZ ;  /* 0x000000090c0c7224 */ /* 0x000fc800078e02ff */
[----:B------:R-:W-:Y:S01]  /*10e0*/  IMAD R6, R11, R9, RZ ;  /* 0x000000090b067224 */ /* 0x000fe200078e02ff */
[----:B------:R-:W-:-:S04]  /*10f0*/  ISETP.GE.AND P1, PT, R5, R12, PT ;  /* 0x0000000c0500720c */ /* 0x000fc80003f26270 */
[----:B------:R-:W-:Y:S01]  /*1100*/  ISETP.GE.OR P1, PT, R7, R6, P1 ;  /* 0x000000060700720c */ /* 0x000fe20000f26670 */
[----:B------:R-:W-:-:S05]  /*1110*/  IMAD.HI.U32 R6, R5, R2, RZ ;  /* 0x0000000205067227 */ /* 0x000fca00078e00ff */
[----:B------:R-:W-:-:S04]  /*1120*/  SHF.R.U32.HI R6, RZ, R3, R6 ;  /* 0x00000003ff067219 */ /* 0x000fc80000011606 */
[----:B------:R-:W-:-:S03]  /*1130*/  SEL R6, R5, R6, !P0 ;  /* 0x0000000605067207 */ /* 0x000fc60004000000 */
[----:B------:R-:W-:Y:S01]  /*1140*/  @!P1 IMAD.HI.U32 R8, R7, R2, RZ ;  /* 0x0000000207089227 */ /* 0x000fe200078e00ff */
[----:B------:R-:W-:-:S04]  /*1150*/  IADD3 R2, PT, PT, -R6, RZ, RZ ;  /* 0x000000ff06027210 */ /* 0x000fc80007ffe1ff */
[----:B------:R-:W-:Y:S01]  /*1160*/  @!P1 SHF.R.U32.HI R8, RZ, R3, R8 ;  /* 0x00000003ff089219 */ /* 0x000fe20000011608 */
[----:B------:R-:W-:-:S03]  /*1170*/  IMAD R2, R9, R2, R5 ;  /* 0x0000000209027224 */ /* 0x000fc600078e0205 */
[----:B------:R-:W-:-:S05]  /*1180*/  @!P1 SEL R3, R7, R8, !P0 ;  /* 0x0000000807039207 */ /* 0x000fca0004000000 */
[--C-:B------:R-:W-:Y:S02]  /*1190*/  @!P1 IMAD.IADD R6, R6, 0x1, -R3.reuse ;  /* 0x0000000106069824 */ /* 0x100fe400078e0a03 */
[----:B------:R-:W-:Y:S01]  /*11a0*/  @!P1 IMAD R3, R2, R11, R3 ;  /* 0x0000000b02039224 */ /* 0x000fe200078e0203 */
[----:B------:R-:W-:Y:S01]  /*11b0*/  IADD3 R2, PT, PT, -R7, RZ, RZ ;  /* 0x000000ff07027210 */ /* 0x000fe20007ffe1ff */
[----:B------:R-:W-:Y:S02]  /*11c0*/  @!P1 IMAD R5, R6, R9, R7 ;  /* 0x0000000906059224 */ /* 0x000fe400078e0207 */
[----:B------:R-:W-:Y:S02]  /*11d0*/  @!P1 IMAD.MOV.U32 R7, RZ, RZ, R3 ;  /* 0x000000ffff079224 */ /* 0x000fe400078e0003 */
[----:B------:R-:W-:Y:S02]  /*11e0*/  IMAD R2, R10, R2, R21 ;  /* 0x000000020a027224 */ /* 0x000fe400078e0215 */
[----:B------:R-:W-:-:S02]  /*11f0*/  IMAD R20, R5, R4, R13 ;  /* 0x0000000405147224 */ /* 0x000fc400078e020d */
[----:B------:R-:W-:Y:S02]  /*1200*/  IMAD R21, R7, R10, R2 ;  /* 0x0000000a07157224 */ /* 0x000fe400078e0202 */
.L_x_15:
[----:B------:R-:W1:Y:S01]  /*1210*/  LDCU UR4, c[0x0][0xb30] ;  /* 0x00016600ff0477ac */ /* 0x000e620008000800 */
[----:B------:R-:W2:Y:S08]  /*1220*/  S2UR UR37, SR_CgaCtaId ;  /* 0x00000000002579c3 */ /* 0x000eb00000008800 */
[----:B------:R-:W3:Y:S01]  /*1230*/  LDC R26, c[0x0][0xb24] ;  /* 0x0002c900ff1a7b82 */ /* 0x000ee20000000800 */
[----:B-1----:R-:W-:-:S09]  /*1240*/  UISETP.NE.AND UP1, UPT, UR4, 0x1, UPT ;  /* 0x000000010400788c */ /* 0x002fd2000bf25270 */
[----:B--2---:R-:W-:Y:S05]  /*1250*/  BRA.U UP1, `(.L_x_16) ;  /* 0x0000000101407547 */ /* 0x004fea000b800000 */
[----:B------:R-:W1:Y:S08]  /*1260*/  LDC.64 R4, c[0x0][0xb10] ;  /* 0x0002c400ff047b82 */ /* 0x000e700000000a00 */
[----:B------:R-:W2:Y:S08]  /*1270*/  LDC.64 R2, c[0x0][0xb18] ;  /* 0x0002c600ff027b82 */ /* 0x000eb00000000a00 */
[----:B------:R-:W4:Y:S08]  /*1280*/  LDC R6, c[0x0][0xb20] ;  /* 0x0002c800ff067b82 */ /* 0x000f300000000800 */
[----:B------:R-:W3:Y:S01]  /*1290*/  LDC R8, c[0x0][0xb0c] ;  /* 0x0002c300ff087b82 */ /* 0x000ee20000000800 */
[----:B-1----:R-:W-:-:S05]  /*12a0*/  IMAD.HI.U32 R4, R21, R4, RZ ;  /* 0x0000000415047227 */ /* 0x002fca00078e00ff */
[----:B------:R-:W-:Y:S01]  /*12b0*/  SHF.R.U32.HI R4, RZ, R5, R4 ;  /* 0x00000005ff047219 */ /* 0x000fe20000011604 */
[----:B--2---:R-:W-:Y:S01]  /*12c0*/  IMAD.HI.U32 R3, R20, R3, RZ ;  /* 0x0000000314037227 */ /* 0x004fe200078e00ff */
[----:B------:R-:W-:-:S04]  /*12d0*/  ISETP.NE.AND P0, PT, R2, 0x1, PT ;  /* 0x000000010200780c */ /* 0x000fc80003f05270 */
[----:B----4-:R-:W-:-:S04]  /*12e0*/  SHF.R.U32.HI R3, RZ, R6, R3 ;  /* 0x00000006ff037219 */ /* 0x010fc80000011603 */
[----:B------:R-:W-:Y:S02]  /*12f0*/  SEL R3, R20, R3, !P0 ;  /* 0x0000000314037207 */ /* 0x000fe40004000000 */
[----:B---3--:R-:W-:-:S04]  /*1300*/  ISETP.NE.AND P1, PT, R8, 0x1, PT ;  /* 0x000000010800780c */ /* 0x008fc80003f25270 */
[----:B------:R-:W-:-:S05]  /*1310*/  SEL R4, R21, R4, !P1 ;  /* 0x0000000415047207 */ /* 0x000fca0004800000 */
[----:B------:R-:W-:Y:S02]  /*1320*/  IMAD.IADD R5, R3, 0x1, -R4 ;  /* 0x0000000103057824 */ /* 0x000fe400078e0a04 */
[----:B------:R-:W-:Y:S02]  /*1330*/  IMAD.IADD R3, R4, 0x1, -R3 ;  /* 0x0000000104037824 */ /* 0x000fe400078e0a03 */
[----:B------:R-:W-:Y:S02]  /*1340*/  IMAD R21, R5, R8, R21 ;  /* 0x0000000805157224 */ /* 0x000fe400078e0215 */
[----:B------:R-:W-:-:S07]  /*1350*/  IMAD R20, R3, R2, R20 ;  /* 0x0000000203147224 */ /* 0x000fce00078e0214 */
.L_x_16:
[----:B------:R-:W-:Y:S01]  /*1360*/  BAR.SYNC.DEFER_BLOCKING 0x0 ;  /* 0x0000000000007b1d */ /* 0x000fe20000010000 */
[----:B------:R-:W-:Y:S01]  /*1370*/  UISETP.NE.AND UP1, UPT, UR8, 0x2, UPT ;  /* 0x000000020800788c */ /* 0x000fe2000bf25270 */
[----:B------:R-:W-:Y:S02]  /*1380*/  ISETP.NE.OR P5, PT, R0, 0x2, !P5 ;  /* 0x000000020000780c */ /* 0x000fe40006fa5670 */
[----:B------:R-:W-:-:S06]  /*1390*/  LOP3.LUT R2, R81, 0x1f, RZ, 0xc0, !PT ;  /* 0x0000001f51027812 */ /* 0x000fcc00078ec0ff */
[----:B------:R-:W-:Y:S05]  /*13a0*/  BRA.U UP1, `(.L_x_17) ;  /* 0x0000001101b87547 */ /* 0x000fea000b800000 */
[----:B------:R-:W1:Y:S01]  /*13b0*/  LDCU UR13, c[0x0][0x38c] ;  /* 0x00007180ff0d77ac */ /* 0x000e620008000800 */
[----:B------:R-:W2:Y:S01]  /*13c0*/  LDC R9, c[0x0][0x370] ;  /* 0x0000dc00ff097b82 */ /* 0x000ea20000000800 */
[----:B------:R-:W-:Y:S01]  /*13d0*/  PLOP3.LUT P1, PT, PT, PT, UP2, 0x80, 0x8 ;  /* 0x000000000008781c */ /* 0x000fe20003f2f028 */
[----:B------:R-:W-:Y:S01]  /*13e0*/  HFMA2 R12, -RZ, RZ, 0, 0 ;  /* 0x00000000ff0c7431 */ /* 0x000fe200000001ff */
[----:B------:R-:W-:Y:S01]  /*13f0*/  ISETP.EQ.OR P4, PT, R2, RZ, P5 ;  /* 0x000000ff0200720c */ /* 0x000fe20002f82670 */
[----:B------:R-:W-:Y:S01]  /*1400*/  IMAD.MOV.U32 R15, RZ, RZ, 0x1 ;  /* 0x00000001ff0f7424 */ /* 0x000fe200078e00ff */
[----:B------:R-:W-:Y:S01]  /*1410*/  PLOP3.LUT P1, PT, P1, PT, PT, 0x8, 0x80 ;  /* 0x000000000080781c */ /* 0x000fe20000f2e170 */
[----:B------:R-:W-:Y:S01]  /*1420*/  IMAD.MOV.U32 R14, RZ, RZ, RZ ;  /* 0x000000ffff0e7224 */ /* 0x000fe200078e00ff */
[----:B------:R-:W-:Y:S01]  /*1430*/  MOV R8, 0x1 ;  /* 0x0000000100087802 */ /* 0x000fe20000000f00 */
[----:B------:R-:W4:Y:S01]  /*1440*/  LDC R0, c[0x0][0x374] ;  /* 0x0000dd00ff007b82 */ /* 0x000f220000000800 */
[----:B------:R-:W-:Y:S01]  /*1450*/  IMAD.MOV.U32 R10, RZ, RZ, RZ ;  /* 0x000000ffff0a7224 */ /* 0x000fe200078e00ff */
[----:B------:R-:W2:Y:S01]  /*1460*/  LDCU.64 UR22, c[0x0][0x348] ;  /* 0x00006900ff1677ac */ /* 0x000ea20008000a00 */
[----:B------:R-:W-:Y:S01]  /*1470*/  UMOV UR6, URZ ;  /* 0x000000ff00067c82 */ /* 0x000fe20008000000 */
[----:B-1----:R-:W-:-:S04]  /*1480*/  UIADD3 UR5, UPT, UPT, UR13, 0x3f, URZ ;  /* 0x0000003f0d057890 */ /* 0x002fc8000fffe0ff */
[----:B------:R-:W-:-:S04]  /*1490*/  USHF.R.S32.HI UR4, URZ, 0x1f, UR5 ;  /* 0x0000001fff047899 */ /* 0x000fc80008011405 */
[----:B------:R-:W-:-:S04]  /*14a0*/  ULEA.HI UR4, UR4, UR5, URZ, 0x6 ;  /* 0x0000000504047291 */ /* 0x000fc8000f8f30ff */
[----:B------:R-:W-:Y:S02]  /*14b0*/  USHF.R.S32.HI UR15, URZ, 0x6, UR4 ;  /* 0x00000006ff0f7899 */ /* 0x000fe40008011404 */
[----:B------:R-:W-:Y:S02]  /*14c0*/  UIADD3 UR4, UPT, UPT, UR13, -0x1, URZ ;  /* 0xffffffff0d047890 */ /* 0x000fe4000fffe0ff */
[----:B------:R-:W-:Y:S02]  /*14d0*/  UISETP.LT.U32.AND UP0, UPT, UR15, 0x4, UPT ;  /* 0x000000040f00788c */ /* 0x000fe4000bf01070 */
[----:B------:R-:W-:Y:S02]  /*14e0*/  UISETP.GE.U32.AND UP1, UPT, UR4, -0x7f, UPT ;  /* 0xffffff810400788c */ /* 0x000fe4000bf26070 */
[----:B------:R-:W-:Y:S02]  /*14f0*/  USEL UR14, UR15, 0x4, UP0 ;  /* 0x000000040f0e7887 */ /* 0x000fe40008000000 */
[----:B------:R-:W-:-:S02]  /*1500*/  UIADD3 UR13, UPT, UPT, UR13, 0x7e, URZ ;  /* 0x0000007e0d0d7890 */ /* 0x000fc4000fffe0ff */
[----:B------:R-:W-:Y:S02]  /*1510*/  UIADD3 UR5, UPT, UPT, UR14, -0x1, URZ ;  /* 0xffffffff0e057890 */ /* 0x000fe4000fffe0ff */
[----:B------:R-:W-:-:S03]  /*1520*/  UIADD3 UR7, UPT, UPT, UR15, -UR14, URZ ;  /* 0x8000000e0f077290 */ /* 0x000fc6000fffe0ff */
[----:B------:R-:W-:-:S04]  /*1530*/  @UP1 UIADD3 UR5, UPT, UPT, UR14, URZ, URZ ;  /* 0x000000ff0e051290 */ /* 0x000fc8000fffe0ff */
[----:B--2---:R-:W-:-:S12]  /*1540*/  UIADD3 UR5, UPT, UPT, UR5, 0x1, URZ ;  /* 0x0000000105057890 */ /* 0x004fd8000fffe0ff */
.L_x_35:
[----:B------:R-:W-:Y:S01]  /*1550*/  UISETP.NE.AND UP0, UPT, UR37, URZ, UPT ;  /* 0x000000ff2500728c */ /* 0x000fe2000bf05270 */
[----:B------:R-:W1:Y:S08]  /*1560*/  S2UR UR37, SR_CgaCtaId ;  /* 0x00000000002579c3 */ /* 0x000e700000008800 */
[----:B------:R-:W-:Y:S05]  /*1570*/  BRA.U UP0, `(.L_x_18) ;  /* 0x0000000100347547 */ /* 0x000fea000b800000 */
[----:B------:R-:W2:Y:S01]  /*1580*/  S2R R2, SR_CgaCtaId ;  /* 0x0000000000027919 */ /* 0x000ea20000008800 */
[----:B------:R-:W-:-:S04]  /*1590*/  MOV R3, 0x400 ;  /* 0x0000040000037802 */ /* 0x000fc80000000f00 */
[----:B--2---:R-:W-:Y:S02]  /*15a0*/  LEA R3, R2, R3, 0x18 ;  /* 0x0000000302037211 */ /* 0x004fe400078ec0ff */
[----:B------:R-:W-:-:S03]  /*15b0*/  SHF.L.U32 R2, R8, 0x1f, RZ ;  /* 0x0000001f08027819 */ /* 0x000fc600000006ff */
[----:B------:R-:W-:-:S04]  /*15c0*/  IMAD R3, R10, 0x8, R3 ;  /* 0x000000080a037824 */ /* 0x000fc800078e0203 */
[----:B------:R-:W2:Y:S02]  /*15d0*/  SYNCS.PHASECHK.TRANS64.TRYWAIT P0, [R3+URZ+0x100], R2 ;  /* 0x00010002030075a7 */ /* 0x000ea400080011ff */
[----:B--2---:R-:W-:Y:S05]  /*15e0*/  @!P0 BRA `(.L_x_19) ;  /* 0x0000006c00888947 */ /* 0x004fea0003800000 */
.L_x_131:
[----:B------:R-:W-:Y:S01]  /*15f0*/  VIADD R10, R10, 0x1 ;  /* 0x000000010a0a7836 */ /* 0x000fe20000000000 */
[----:B------:R2:W-:Y:S04]  /*1600*/  SYNCS.ARRIVE.TRANS64.A1T0 RZ, [R3+URZ+0xf0], RZ ;  /* 0x0000f0ff03ff79a7 */ /* 0x0005e800081000ff */
[----:B------:R-:W-:-:S04]  /*1610*/  ISETP.NE.AND P0, PT, R10, 0x2, PT ;  /* 0x000000020a00780c */ /* 0x000fc80003f05270 */
[----:B------:R-:W-:Y:S02]  /*1620*/  SEL R10, R10, RZ, P0 ;  /* 0x000000ff0a0a7207 */ /* 0x000fe40000000000 */
[----:B--2---:R-:W-:-:S04]  /*1630*/  SEL R3, RZ, 0x1, P0 ;  /* 0x00000001ff037807 */ /* 0x004fc80000000000 */
[----:B------:R-:W-:-:S07]  /*1640*/  LOP3.LUT R8, R8, R3, RZ, 0x3c, !PT ;  /* 0x0000000308087212 */ /* 0x000fce00078e3cff */
.L_x_18:
[----:B------:R-:W-:Y:S01]  /*1650*/  UMOV UR4, 0x400 ;  /* 0x0000040000047882 */ /* 0x000fe20000000000 */
[----:B------:R-:W-:Y:S01]  /*1660*/  SHF.L.U32 R2, R15, 0x1f, RZ ;  /* 0x0000001f0f027819 */ /* 0x000fe200000006ff */
[----:B-1----:R-:W-:Y:S01]  /*1670*/  ULEA UR4, UR37, UR4, 0x18 ;  /* 0x0000000425047291 */ /* 0x002fe2000f8ec0ff */
[----:B------:R-:W-:Y:S01]  /*1680*/  R2UR UR35, R21 ;  /* 0x00000000152372ca */ /* 0x000fe200000e0000 */
[----:B------:R-:W-:Y:S01]  /*1690*/  UISETP.GE.U32.AND UP0, UPT, UR13, 0x7f, UPT ;  /* 0x0000007f0d00788c */ /* 0x000fe2000bf06070 */
[----:B------:R-:W-:Y:S01]  /*16a0*/  R2UR UR19, R20 ;  /* 0x00000000141372ca */ /* 0x000fe200000e0000 */
[----:B------:R-:W-:Y:S01]  /*16b0*/  ULEA UR8, UR6, UR4, 0x3 ;  /* 0x0000000406087291 */ /* 0x000fe2000f8e18ff */
[----:B------:R-:W-:-:S08]  /*16c0*/  UMOV UR29, URZ ;  /* 0x000000ff001d7c82 */ /* 0x000fd00008000000 */
[----:B------:R1:W2:Y:S01]  /*16d0*/  SYNCS.PHASECHK.TRANS64.TRYWAIT P0, [UR8+0x20], R2 ;  /* 0x00002002ff0075a7 */ /* 0x0002a20008001108 */
[----:B------:R-:W-:Y:S02]  /*16e0*/  USHF.L.U32 UR35, UR35, 0x7, URZ ;  /* 0x0000000723237899 */ /* 0x000fe400080006ff */
[----:B------:R-:W-:Y:S01]  /*16f0*/  USHF.L.U32 UR19, UR19, 0x6, URZ ;  /* 0x0000000613137899 */ /* 0x000fe200080006ff */
[----:B------:R-:W-:Y:S11]  /*1700*/  BRA.U !UP0, `(.L_x_20) ;  /* 0x0000000108d87547 */ /* 0x000ff6000b800000 */
[----:B------:R-:W-:Y:S01]  /*1710*/  UMOV UR21, URZ ;  /* 0x000000ff00157c82 */ /* 0x000fe20008000000 */
[----:B------:R-:W-:-:S05]  /*1720*/  UMOV UR42, UR6 ;  /* 0x00000006002a7c82 */ /* 0x000fca0008000000 */
.L_x_25:
[----:B-1----:R-:W-:Y:S01]  /*1730*/  ULEA UR33, UR42, UR4, 0x3 ;  /* 0x000000042a217291 */ /* 0x002fe2000f8e18ff */
[----:B--2---:R-:W-:Y:S01]  /*1740*/  @!P5 MOV R3, 0xc000 ;  /* 0x0000c0000003d802 */ /* 0x004fe20000000f00 */
[----:B--2---:R-:W-:Y:S10]  /*1750*/  @P0 BRA `(.L_x_21) ;  /* 0x00000000000c0947 */ /* 0x004ff40003800000 */
[----:B------:R-:W-:-:S04]  /*1760*/  SHF.L.U32 R5, R15, 0x1f, RZ ;  /* 0x0000001f0f057819 */ /* 0x000fc800000006ff */
[----:B------:R-:W2:Y:S02]  /*1770*/  SYNCS.PHASECHK.TRANS64.TRYWAIT P0, [UR33+0x20], R5 ;  /* 0x00002005ff0075a7 */ /* 0x000ea40008001121 */
[----:B--2---:R-:W-:Y:S05]  /*1780*/  @!P0 BRA `(.L_x_22) ;  /* 0x0000006c00348947 */ /* 0x004fea0003800000 */
.L_x_21:
[----:B------:R2:W-:Y:S01]  /*1790*/  @!P5 SYNCS.ARRIVE.TRANS64 RZ, [UR33], R3 ;  /* 0x00000003ffffd9a7 */ /* 0x0005e20008000021 */
[----:B------:R-:W-:Y:S04]  /*17a0*/  BSSY.RECONVERGENT B0, `(.L_x_23) ;  /* 0x0000003000007945 */ /* 0x000fe80003800200 */
[----:B------:R-:W-:Y:S05]  /*17b0*/  @P4 BRA `(.L_x_24) ;  /* 0x0000000000044947 */ /* 0x000fea0003800000 */
[----:B------:R-:W-:Y:S05]  /*17c0*/  BPT.TRAP 0x1 ;  /* 0x000000040000795c */ /* 0x000fea0000300000 */
.L_x_24:
[----:B------:R-:W-:Y:S05]  /*17d0*/  BSYNC.RECONVERGENT B0 ;  /* 0x0000000000007941 */ /* 0x000fea0003800200 */
.L_x_23:
[----:B------:R-:W-:Y:S02]  /*17e0*/  UIADD3 UR6, UPT, UPT, UR42, 0x1, URZ ;  /* 0x000000012a067890 */ /* 0x000fe4000fffe0ff */
[----:B------:R-:W-:Y:S02]  /*17f0*/  ULEA UR24, UR42, UR4, 0xf ;  /* 0x000000042a187291 */ /* 0x000fe4000f8e78ff */
[----:B------:R-:W-:Y:S02]  /*1800*/  UISETP.NE.AND UP0, UPT, UR6, 0x4, UPT ;  /* 0x000000040600788c */ /* 0x000fe4000bf05270 */
[----:B------:R-:W-:Y:S02]  /*1810*/  UIADD3 UR40, UP1, UPT, UR22, 0x80, URZ ;  /* 0x0000008016287890 */ /* 0x000fe4000ff3e0ff */
[----:B------:R-:W-:Y:S02]  /*1820*/  USEL UR9, URZ, 0x1, UP0 ;  /* 0x00000001ff097887 */ /* 0x000fe40008000000 */
[----:B------:R-:W-:-:S02]  /*1830*/  USEL UR6, UR6, URZ, UP0 ;  /* 0x000000ff06067287 */ /* 0x000fc40008000000 */
[----:B------:R-:W-:Y:S02]  /*1840*/  USHF.L.U32 UR34, UR21, 0x6, URZ ;  /* 0x0000000615227899 */ /* 0x000fe400080006ff */
[----:B------:R-:W-:Y:S01]  /*1850*/  ULEA UR8, UR6, UR4, 0x3 ;  /* 0x0000000406087291 */ /* 0x000fe2000f8e18ff */
[----:B------:R-:W-:Y:S01]  /*1860*/  LOP3.LUT R15, R15, UR9, RZ, 0x3c, !PT ;  /* 0x000000090f0f7c12 */ /* 0x000fe2000f8e3cff */
[----:B------:R-:W-:Y:S02]  /*1870*/  UIADD3 UR38, UP0, UPT, UR22, 0x180, URZ ;  /* 0x0000018016267890 */ /* 0x000fe4000ff1e0ff */
[----:B------:R-:W-:Y:S01]  /*1880*/  UIADD3.X UR41, UPT, UPT, URZ, UR23, URZ, UP1, !UPT ;  /* 0x00000017ff297290 */ /* 0x000fe20008ffe4ff */
[----:B-1----:R-:W-:Y:S01]  /*1890*/  SHF.L.U32 R2, R15, 0x1f, RZ ;  /* 0x0000001f0f027819 */ /* 0x002fe200000006ff */
[----:B------:R-:W-:Y:S02]  /*18a0*/  UIADD3 UR32, UPT, UPT, UR24, 0x8400, URZ ;  /* 0x0000840018207890 */ /* 0x000fe4000fffe0ff */
[----:B------:R-:W-:Y:S01]  /*18b0*/  UIADD3 UR26, UPT, UPT, UR34, 0x20, URZ ;  /* 0x00000020221a7890 */ /* 0x000fe2000fffe0ff */
[----:B------:R1:W1:Y:S01]  /*18c0*/  SYNCS.PHASECHK.TRANS64.TRYWAIT P0, [UR8+0x20], R2 ;  /* 0x00002002ff0075a7 */ /* 0x0002620008001108 */
[----:B------:R-:W-:-:S02]  /*18d0*/  ULEA UR8, UR42, UR4, 0xe ;  /* 0x000000042a087291 */ /* 0x000fc4000f8e70ff */
[----:B------:R-:W-:Y:S02]  /*18e0*/  UIADD3 UR24, UPT, UPT, UR24, 0xc400, URZ ;  /* 0x0000c40018187890 */ /* 0x000fe4000fffe0ff */
[----:B------:R-:W-:Y:S02]  /*18f0*/  UIADD3.X UR39, UPT, UPT, URZ, UR23, URZ, UP0, !UPT ;  /* 0x00000017ff277290 */ /* 0x000fe400087fe4ff */
[----:B------:R-:W-:Y:S02]  /*1900*/  UIADD3 UR16, UPT, UPT, UR8, 0x28400, URZ ;  /* 0x0002840008107890 */ /* 0x000fe4000fffe0ff */
[----:B------:R-:W-:Y:S01]  /*1910*/  UIADD3 UR8, UPT, UPT, UR8, 0x2a400, URZ ;  /* 0x0002a40008087890 */ /* 0x000fe2000fffe0ff */
[----:B------:R-:W-:Y:S01]  /*1920*/  UMOV UR30, 0x0 ;  /* 0x00000000001e7882 */ /* 0x000fe20000000000 */
[----:B------:R-:W-:Y:S01]  /*1930*/  UMOV UR31, 0x10000000 ;  /* 0x10000000001f7882 */ /* 0x000fe20000000000 */
[----:B------:R-:W-:Y:S01]  /*1940*/  UMOV UR25, UR33 ;  /* 0x0000002100197c82 */ /* 0x000fe20008000000 */
[----:B------:R-:W-:Y:S01]  /*1950*/  UMOV UR27, UR35 ;  /* 0x00000023001b7c82 */ /* 0x000fe20008000000 */
[----:B------:R-:W-:Y:S01]  /*1960*/  UMOV UR28, UR36 ;  /* 0x00000024001c7c82 */ /* 0x000fe20008000000 */
[----:B------:R-:W-:Y:S01]  /*1970*/  UMOV UR17, UR33 ;  /* 0x0000002100117c82 */ /* 0x000fe20008000000 */
[----:B------:R-:W-:Y:S01]  /*1980*/  UMOV UR20, UR36 ;  /* 0x0000002400147c82 */ /* 0x000fe20008000000 */
[----:B------:R-:W-:Y:S01]  /*1990*/  UMOV UR18, UR34 ;  /* 0x0000002200127c82 */ /* 0x000fe20008000000 */
[----:B------:R1:W-:Y:S01]  /*19a0*/  UTMALDG.3D [UR32], [UR40], desc[UR30] ;  /* 0x00001e20280075b4 */ /* 0x0003e20008011000 */
[----:B------:R-:W-:Y:S01]  /*19b0*/  UMOV UR11, UR19 ;  /* 0x00000013000b7c82 */ /* 0x000fe20008000000 */
[----:B------:R-:W-:Y:S01]  /*19c0*/  UMOV UR12, UR36 ;  /* 0x00000024000c7c82 */ /* 0x000fe20008000000 */
[----:B------:R-:W-:Y:S01]  /*19d0*/  UMOV UR9, UR33 ;  /* 0x0000002100097c82 */ /* 0x000fe20008000000 */
[----:B------:R-:W-:Y:S01]  /*19e0*/  UMOV UR10, UR26 ;  /* 0x0000001a000a7c82 */ /* 0x000fe20008000000 */
[----:B------:R-:W-:Y:S01]  /*19f0*/  UIADD3 UR21, UPT, UPT, UR21, 0x1, URZ ;  /* 0x0000000115157890 */ /* 0x000fe2000fffe0ff */
[----:B------:R-:W-:Y:S01]  /*1a00*/  UMOV UR29, UR5 ;  /* 0x00000005001d7c82 */ /* 0x000fe20008000000 */
[----:B------:R1:W-:Y:S02]  /*1a10*/  UTMALDG.3D [UR24], [UR40], desc[UR30] ;  /* 0x00001e18280075b4 */ /* 0x0003e40008011000 */
[----:B------:R-:W-:Y:S01]  /*1a20*/  UISETP.NE.AND UP0, UPT, UR21, UR5, UPT ;  /* 0x000000051500728c */ /* 0x000fe2000bf05270 */
[----:B------:R-:W-:Y:S01]  /*1a30*/  UMOV UR42, UR6 ;  /* 0x00000006002a7c82 */ /* 0x000fe20008000000 */
[----:B------:R1:W-:Y:S01]  /*1a40*/  UTMALDG.3D [UR16], [UR38], desc[UR30] ;  /* 0x00001e10260075b4 */ /* 0x0003e20008011000 */
[----:B------:R1:W-:Y:S06]  /*1a50*/  UTMALDG.3D [UR8], [UR38], desc[UR30] ;  /* 0x00001e08260075b4 */ /* 0x0003ec0008011000 */
[----:B------:R-:W-:Y:S05]  /*1a60*/  BRA.U UP0, `(.L_x_25) ;  /* 0xfffffffd00307547 */ /* 0x000fea000b83ffff */
.L_x_20:
[----:B-1----:R-:W-:Y:S01]  /*1a70*/  ULEA UR8, UR6, UR4, 0x3 ;  /* 0x0000000406087291 */ /* 0x002fe2000f8e18ff */
[----:B------:R-:W-:Y:S01]  /*1a80*/  SHF.L.U32 R2, R15, 0x1f, RZ ;  /* 0x0000001f0f027819 */ /* 0x000fe200000006ff */
[----:B------:R-:W-:Y:S01]  /*1a90*/  @!P1 SYNCS.ARRIVE.TRANS64.A1T0 RZ, [UR4+0x88], RZ ;  /* 0x000088ffffff99a7 */ /* 0x000fe20008100004 */
[----:B------:R-:W-:-:S06]  /*1aa0*/  UISETP.GT.AND UP0, UPT, UR15, UR14, UPT ;  /* 0x0000000e0f00728c */ /* 0x000fcc000bf04270 */
[----:B--2---:R1:W2:Y:S03]  /*1ab0*/  SYNCS.PHASECHK.TRANS64.TRYWAIT P0, [UR8+0x20], R2 ;  /* 0x00002002ff0075a7 */ /* 0x0042a60008001108 */
[----:B------:R-:W-:Y:S05]  /*1ac0*/  BRA.U !UP0, `(.L_x_26) ;  /* 0x0000000108d47547 */ /* 0x000fea000b800000 */
[----:B------:R-:W-:Y:S01]  /*1ad0*/  UIADD3 UR21, UPT, UPT, UR7, UR29, URZ ;  /* 0x0000001d07157290 */ /* 0x000fe2000fffe0ff */
[----:B------:R-:W-:-:S11]  /*1ae0*/  UMOV UR42, UR6 ;  /* 0x00000006002a7c82 */ /* 0x000fd60008000000 */
.L_x_31:
[----:B-1----:R-:W-:Y:S01]  /*1af0*/  ULEA UR33, UR42, UR4, 0x3 ;  /* 0x000000042a217291 */ /* 0x002fe2000f8e18ff */
[----:B--2---:R-:W-:Y:S01]  /*1b00*/  @!P5 MOV R3, 0xc000 ;  /* 0x0000c0000003d802 */ /* 0x004fe20000000f00 */
[----:B--2---:R-:W-:Y:S10]  /*1b10*/  @P0 BRA `(.L_x_27) ;  /* 0x00000000000c0947 */ /* 0x004ff40003800000 */
[----:B------:R-:W-:-:S04]  /*1b20*/  SHF.L.U32 R5, R15, 0x1f, RZ ;  /* 0x0000001f0f057819 */ /* 0x000fc800000006ff */
[----:B------:R-:W2:Y:S02]  /*1b30*/  SYNCS.PHASECHK.TRANS64.TRYWAIT P0, [UR33+0x20], R5 ;  /* 0x00002005ff0075a7 */ /* 0x000ea40008001121 */
[----:B--2---:R-:W-:Y:S05]  /*1b40*/  @!P0 BRA `(.L_x_28) ;  /* 0x00000068005c8947 */ /* 0x004fea0003800000 */
.L_x_27:
[----:B------:R2:W-:Y:S01]  /*1b50*/  @!P5 SYNCS.ARRIVE.TRANS64 RZ, [UR33], R3 ;  /* 0x00000003ffffd9a7 */ /* 0x0005e20008000021 */
[----:B------:R-:W-:Y:S04]  /*1b60*/  BSSY.RECONVERGENT B0, `(.L_x_29) ;  /* 0x0000003000007945 */ /* 0x000fe80003800200 */
[----:B------:R-:W-:Y:S05]  /*1b70*/  @P4 BRA `(.L_x_30) ;  /* 0x0000000000044947 */ /* 0x000fea0003800000 */
[----:B------:R-:W-:Y:S05]  /*1b80*/  BPT.TRAP 0x1 ;  /* 0x000000040000795c */ /* 0x000fea0000300000 */
.L_x_30:
[----:B------:R-:W-:Y:S05]  /*1b90*/  BSYNC.RECONVERGENT B0 ;  /* 0x0000000000007941 */ /* 0x000fea0003800200 */
.L_x_29:
        /* <DEDUP_REMOVED lines=32> */
[----:B------:R-:W-:Y:S01]  /*1da0*/  UMOV UR10, UR26 ;  /* 0x0000001a000a7c82 */ /* 0x000fe20008000000 */
[----:B------:R-:W-:Y:S01]  /*1db0*/  UIADD3 UR29, UPT, UPT, UR29, 0x1, URZ ;  /* 0x000000011d1d7890 */ /* 0x000fe2000fffe0ff */
[----:B------:R1:W-:Y:S01]  /*1dc0*/  UTMALDG.3D [UR24], [UR40], desc[UR30] ;  /* 0x00001e18280075b4 */ /* 0x0003e20008011000 */
[----:B------:R-:W-:-:S02]  /*1dd0*/  UMOV UR42, UR6 ;  /* 0x00000006002a7c82 */ /* 0x000fc40008000000 */
[----:B------:R-:W-:Y:S01]  /*1de0*/  UISETP.NE.AND UP0, UPT, UR29, UR21, UPT ;  /* 0x000000151d00728c */ /* 0x000fe2000bf05270 */
[----:B------:R1:W-:Y:S01]  /*1df0*/  UTMALDG.3D [UR16], [UR38], desc[UR30] ;  /* 0x00001e10260075b4 */ /* 0x0003e20008011000 */
[----:B------:R1:W-:Y:S07]  /*1e00*/  UTMALDG.3D [UR8], [UR38], desc[UR30] ;  /* 0x00001e08260075b4 */ /* 0x0003ee0008011000 */
[----:B------:R-:W-:Y:S05]  /*1e10*/  BRA.U UP0, `(.L_x_31) ;  /* 0xfffffffd00347547 */ /* 0x000fea000b83ffff */
.L_x_26:
[----:B-1----:R-:W-:Y:S01]  /*1e20*/  LEA R2, R14, UR4, 0x3 ;  /* 0x000000040e027c11 */ /* 0x002fe2000f8e18ff */
[----:B------:R-:W-:Y:S01]  /*1e30*/  NOP ;  /* 0x0000000000007918 */ /* 0x000fe20000000000 */
[----:B--2---:R-:W-:Y:S02]  /*1e40*/  SHF.L.U32 R3, R12, 0x1f, RZ ;  /* 0x0000001f0c037819 */ /* 0x004fe400000006ff */
[----:B------:R-:W-:Y:S02]  /*1e50*/  LEA R4, R14, UR4, 0x4 ;  /* 0x000000040e047c11 */ /* 0x000fe4000f8e20ff */
[----:B------:R-:W1:Y:S02]  /*1e60*/  SYNCS.PHASECHK.TRANS64.TRYWAIT P0, [R2+URZ+0x90], R3 ;  /* 0x00009003020075a7 */ /* 0x000e6400080011ff */
[----:B-1----:R-:W-:Y:S05]  /*1e70*/  @!P0 BRA `(.L_x_32) ;  /* 0x0000006400a88947 */ /* 0x002fea0003800000 */
.L_x_134:
[----:B------:R-:W2:Y:S01]  /*1e80*/  LDS.128 R4, [R4+0x120] ;  /* 0x0001200004047984 */ /* 0x000ea20000000c00 */
[----:B---3--:R-:W-:Y:S01]  /*1e90*/  ISETP.GE.AND P0, PT, R26, 0x1, PT ;  /* 0x000000011a00780c */ /* 0x008fe20003f06270 */
[----:B-1----:R-:W-:Y:S01]  /*1ea0*/  VIADD R2, R2, 0xa0 ;  /* 0x000000a002027836 */ /* 0x002fe20000000000 */
[----:B------:R-:W-:Y:S01]  /*1eb0*/  @!PT LDS RZ, [RZ] ;  /* 0x00000000fffff984 */ /* 0x000fe20000000800 */
[----:B------:R-:W-:Y:S01]  /*1ec0*/  @!PT LDS RZ, [RZ] ;  /* 0x00000000fffff984 */ /* 0x000fe20000000800 */
[----:B------:R-:W-:Y:S01]  /*1ed0*/  @!PT LDS RZ, [RZ] ;  /* 0x00000000fffff984 */ /* 0x000fe20000000800 */
[----:B------:R-:W-:Y:S01]  /*1ee0*/  @!PT LDS RZ, [RZ] ;  /* 0x00000000fffff984 */ /* 0x000fe20000000800 */
[----:B------:R1:W-:Y:S06]  /*1ef0*/  MEMBAR.ALL.CTA ;  /* 0x0000000000007992 */ /* 0x0003ec0000008000 */
[----:B-1----:R-:W1:Y:S01]  /*1f00*/  FENCE.VIEW.ASYNC.S ;  /* 0x00000000000073c6 */ /* 0x002e620000000000 */
[----:B------:R-:W-:-:S04]  /*1f10*/  PRMT R2, RZ, 0x654, R2 ;  /* 0x00000654ff027816 */ /* 0x000fc80000000002 */
[----:B-1----:R1:W-:Y:S01]  /*1f20*/  SYNCS.ARRIVE.TRANS64.RED.A1T0 RZ, [R2+URZ], RZ ;  /* 0x000000ff02ff79a7 */ /* 0x0023e200081004ff */
[----:B--2---:R-:W-:-:S13]  /*1f30*/  LOP3.LUT P2, RZ, R6, 0x1, RZ, 0xc0, !PT ;  /* 0x0000000106ff7812 */ /* 0x004fda000784c0ff */
[----:B------:R-:W-:Y:S01]  /*1f40*/  @P2 SHF.R.U32.HI R3, RZ, 0x10, R5 ;  /* 0x00000010ff032819 */ /* 0x000fe20000011605 */
[----:B------:R-:W-:Y:S01]  /*1f50*/  VOTEU.ANY UP0, P2 ;  /* 0x0000000000ff7886 */ /* 0x000fe20001000100 */
[----:B------:R-:W-:Y:S02]  /*1f60*/  @P2 MOV R13, R4 ;  /* 0x00000004000d2202 */ /* 0x000fe40000000f00 */
[----:B------:R-:W-:Y:S02]  /*1f70*/  @P2 R2UR.BROADCAST UR8, R3 ;  /* 0x00000000030822ca */ /* 0x000fe400008e0000 */
[----:B------:R-:W-:-:S11]  /*1f80*/  @P2 LOP3.LUT R11, R5, 0xffff, RZ, 0xc0, !PT ;  /* 0x0000ffff050b2812 */ /* 0x000fd600078ec0ff */
[----:B------:R-:W-:Y:S01]  /*1f90*/  @UP0 UMOV UR36, UR8 ;  /* 0x0000000800240c82 */ /* 0x000fe20008000000 */
[----:B-1----:R-:W-:Y:S05]  /*1fa0*/  @!P0 BRA `(.L_x_33) ;  /* 0x0000000000b88947 */ /* 0x002fea0003800000 */
[----:B------:R-:W4:Y:S01]  /*1fb0*/  LDC.64 R4, c[0x0][0xb18] ;  /* 0x0002c600ff047b82 */ /* 0x000f220000000a00 */
[----:B------:R-:W-:-:S07]  /*1fc0*/  ISETP.NE.AND P3, PT, R26, 0x1, PT ;  /* 0x000000011a00780c */ /* 0x000fce0003f65270 */
[----:B------:R-:W1:Y:S08]  /*1fd0*/  LDC.64 R6, c[0x0][0xb10] ;  /* 0x0002c400ff067b82 */ /* 0x000e700000000a00 */
[----:B------:R-:W2:Y:S08]  /*1fe0*/  LDC R16, c[0x0][0xb20] ;  /* 0x0002c800ff107b82 */ /* 0x000eb00000000800 */
[----:B------:R-:W3:Y:S01]  /*1ff0*/  LDC R18, c[0x0][0xb0c] ;  /* 0x0002c300ff127b82 */ /* 0x000ee20000000800 */
[----:B----4-:R-:W-:Y:S01]  /*2000*/  IMAD.HI.U32 R17, R0, R5, RZ ;  /* 0x0000000500117227 */ /* 0x010fe200078e00ff */
[----:B------:R-:W-:-:S03]  /*2010*/  ISETP.NE.AND P0, PT, R4, 0x1, PT ;  /* 0x000000010400780c */ /* 0x000fc60003f05270 */
[----:B------:R-:W-:-:S03]  /*2020*/  IMAD.HI.U32 R5, R11, R5, RZ ;  /* 0x000000050b057227 */ /* 0x000fc600078e00ff */
[----:B------:R-:W4:Y:S01]  /*2030*/  LDC.64 R2, c[0x0][0xb28] ;  /* 0x0002ca00ff027b82 */ /* 0x000f220000000a00 */
[----:B-1----:R-:W-:-:S04]  /*2040*/  IMAD.HI.U32 R20, R9, R6, RZ ;  /* 0x0000000609147227 */ /* 0x002fc800078e00ff */
[----:B------:R-:W-:Y:S01]  /*2050*/  IMAD.HI.U32 R22, R13, R6, RZ ;  /* 0x000000060d167227 */ /* 0x000fe200078e00ff */
[----:B------:R-:W-:Y:S02]  /*2060*/  SHF.R.U32.HI R20, RZ, R7, R20 ;  /* 0x00000007ff147219 */ /* 0x000fe40000011614 */
[-C--:B--2---:R-:W-:Y:S02]  /*2070*/  SHF.R.U32.HI R17, RZ, R16.reuse, R17 ;  /* 0x00000010ff117219 */ /* 0x084fe40000011611 */
[----:B------:R-:W-:Y:S02]  /*2080*/  SHF.R.U32.HI R16, RZ, R16, R5 ;  /* 0x00000010ff107219 */ /* 0x000fe40000011605 */
[----:B------:R-:W-:Y:S02]  /*2090*/  SEL R17, R0, R17, !P0 ;  /* 0x0000001100117207 */ /* 0x000fe40004000000 */
[----:B------:R-:W-:Y:S02]  /*20a0*/  SHF.R.U32.HI R22, RZ, R7, R22 ;  /* 0x00000007ff167219 */ /* 0x000fe40000011616 */
[----:B---3--:R-:W-:-:S02]  /*20b0*/  ISETP.NE.AND P1, PT, R18, 0x1, PT ;  /* 0x000000011200780c */ /* 0x008fc40003f25270 */
[----:B------:R-:W-:Y:S02]  /*20c0*/  SEL R5, R11, R16, !P0 ;  /* 0x000000100b057207 */ /* 0x000fe40004000000 */
[----:B------:R-:W-:Y:S02]  /*20d0*/  SEL R19, R9, R20, !P1 ;  /* 0x0000001409137207 */ /* 0x000fe40004800000 */
[----:B------:R-:W-:Y:S01]  /*20e0*/  SEL R7, R13, R22, !P1 ;  /* 0x000000160d077207 */ /* 0x000fe20004800000 */
[----:B----4-:R-:W-:-:S04]  /*20f0*/  IMAD.HI.U32 R20, R17, R2, RZ ;  /* 0x0000000211147227 */ /* 0x010fc800078e00ff */
[----:B------:R-:W-:Y:S01]  /*2100*/  IMAD.HI.U32 R6, R19, R2, RZ ;  /* 0x0000000213067227 */ /* 0x000fe200078e00ff */
[----:B------:R-:W-:-:S04]  /*2110*/  @P3 SHF.R.U32.HI R17, RZ, R3, R20 ;  /* 0x00000003ff113219 */ /* 0x000fc80000011614 */
        /* <DEDUP_REMOVED lines=8> */
[----:B------:R-:W-:-:S04]  /*21a0*/  @!P0 IMAD.HI.U32 R16, R7, R2, RZ ;  /* 0x0000000207108227 */ /* 0x000fc800078e00ff */
[----:B------:R-:W-:Y:S01]  /*21b0*/  IMAD.MOV R2, RZ, RZ, -R6 ;  /* 0x000000ffff027224 */ /* 0x000fe200078e0a06 */
[----:B------:R-:W-:-:S03]  /*21c0*/  @!P0 SHF.R.U32.HI R16, RZ, R3, R16 ;  /* 0x00000003ff108219 */ /* 0x000fc60000011610 */
[----:B------:R-:W-:Y:S01]  /*21d0*/  IMAD R2, R26, R2, R5 ;  /* 0x000000021a027224 */ /* 0x000fe200078e0205 */
[----:B------:R-:W-:Y:S02]  /*21e0*/  @!P0 SEL R3, R7, R16, !P3 ;  /* 0x0000001007038207 */ /* 0x000fe40005800000 */
[----:B------:R-:W-:-:S03]  /*21f0*/  IADD3 R16, PT, PT, -R5, RZ, RZ ;  /* 0x000000ff05107210 */ /* 0x000fc60007ffe1ff */
[--C-:B------:R-:W-:Y:S02]  /*2200*/  @!P0 IMAD.IADD R6, R6, 0x1, -R3.reuse ;  /* 0x0000000106068824 */ /* 0x100fe400078e0a03 */
[----:B------:R-:W-:Y:S01]  /*2210*/  @!P0 IMAD R3, R2, R19, R3 ;  /* 0x0000001302038224 */ /* 0x000fe200078e0203 */
[----:B------:R-:W-:Y:S01]  /*2220*/  IADD3 R2, PT, PT, -R7, RZ, RZ ;  /* 0x000000ff07027210 */ /* 0x000fe20007ffe1ff */
[----:B------:R-:W-:Y:S02]  /*2230*/  @!P0 IMAD R5, R26, R6, R7 ;  /* 0x000000061a058224 */ /* 0x000fe400078e0207 */
[----:B------:R-:W-:Y:S02]  /*2240*/  IMAD R11, R4, R16, R11 ;  /* 0x00000010040b7224 */ /* 0x000fe400078e020b */
[----:B------:R-:W-:Y:S02]  /*2250*/  @!P0 IMAD.MOV.U32 R7, RZ, RZ, R3 ;  /* 0x000000ffff078224 */ /* 0x000fe400078e0003 */
[----:B------:R-:W-:-:S02]  /*2260*/  IMAD R2, R18, R2, R13 ;  /* 0x0000000212027224 */ /* 0x000fc400078e020d */
[----:B------:R-:W-:Y:S02]  /*2270*/  IMAD R11, R5, R4, R11 ;  /* 0x00000004050b7224 */ /* 0x000fe400078e020b */
[----:B------:R-:W-:Y:S02]  /*2280*/  IMAD R13, R7, R18, R2 ;  /* 0x00000012070d7224 */ /* 0x000fe400078e0202 */
.L_x_33:
[----:B------:R-:W1:Y:S02]  /*2290*/  LDCU UR8, c[0x0][0xb30] ;  /* 0x00016600ff0877ac */ /* 0x000e640008000800 */
[----:B-1----:R-:W-:-:S09]  /*22a0*/  UISETP.NE.AND UP0, UPT, UR8, 0x1, UPT ;  /* 0x000000010800788c */ /* 0x002fd2000bf05270 */
[----:B------:R-:W-:Y:S05]  /*22b0*/  BRA.U UP0, `(.L_x_34) ;  /* 0x0000000100407547 */ /* 0x000fea000b800000 */
[----:B------:R-:W1:Y:S08]  /*22c0*/  LDC.64 R4, c[0x0][0xb10] ;  /* 0x0002c400ff047b82 */ /* 0x000e700000000a00 */
[----:B------:R-:W2:Y:S08]  /*22d0*/  LDC.64 R2, c[0x0][0xb18] ;  /* 0x0002c600ff027b82 */ /* 0x000eb00000000a00 */
[----:B------:R-:W3:Y:S08]  /*22e0*/  LDC R6, c[0x0][0xb20] ;  /* 0x0002c800ff067b82 */ /* 0x000ef00000000800 */
[----:B------:R-:W4:Y:S01]  /*22f0*/  LDC R16, c[0x0][0xb0c] ;  /* 0x0002c300ff107b82 */ /* 0x000f220000000800 */
[----:B-1----:R-:W-:-:S05]  /*2300*/  IMAD.HI.U32 R4, R13, R4, RZ ;  /* 0x000000040d047227 */ /* 0x002fca00078e00ff */
[----:B------:R-:W-:Y:S01]  /*2310*/  SHF.R.U32.HI R4, RZ, R5, R4 ;  /* 0x00000005ff047219 */ /* 0x000fe20000011604 */
[----:B--2---:R-:W-:Y:S01]  /*2320*/  IMAD.HI.U32 R3, R11, R3, RZ ;  /* 0x000000030b037227 */ /* 0x004fe200078e00ff */
[----:B------:R-:W-:-:S04]  /*2330*/  ISETP.NE.AND P0, PT, R2, 0x1, PT ;  /* 0x000000010200780c */ /* 0x000fc80003f05270 */
[----:B---3--:R-:W-:-:S04]  /*2340*/  SHF.R.U32.HI R6, RZ, R6, R3 ;  /* 0x00000006ff067219 */ /* 0x008fc80000011603 */
[----:B------:R-:W-:Y:S02]  /*2350*/  SEL R3, R11, R6, !P0 ;  /* 0x000000060b037207 */ /* 0x000fe40004000000 */
[----:B----4-:R-:W-:-:S04]  /*2360*/  ISETP.NE.AND P1, PT, R16, 0x1, PT ;  /* 0x000000011000780c */ /* 0x010fc80003f25270 */
[----:B------:R-:W-:-:S05]  /*2370*/  SEL R4, R13, R4, !P1 ;  /* 0x000000040d047207 */ /* 0x000fca0004800000 */
[----:B------:R-:W-:Y:S02]  /*2380*/  IMAD.IADD R5, R3, 0x1, -R4 ;  /* 0x0000000103057824 */ /* 0x000fe400078e0a04 */
[----:B------:R-:W-:Y:S02]  /*2390*/  IMAD.IADD R3, R4, 0x1, -R3 ;  /* 0x0000000104037824 */ /* 0x000fe400078e0a03 */
[----:B------:R-:W-:Y:S02]  /*23a0*/  IMAD R13, R5, R16, R13 ;  /* 0x00000010050d7224 */ /* 0x000fe400078e020d */
[----:B------:R-:W-:-:S07]  /*23b0*/  IMAD R11, R3, R2, R11 ;  /* 0x00000002030b7224 */ /* 0x000fce00078e020b */
.L_x_34:
[----:B------:R-:W-:Y:S01]  /*23c0*/  VIADD R14, R14, 0x1 ;  /* 0x000000010e0e7836 */ /* 0x000fe20000000000 */
[----:B------:R-:W-:Y:S01]  /*23d0*/  PLOP3.LUT P1, PT, PT, PT, PT, 0x80, 0x8 ;  /* 0x000000000008781c */ /* 0x000fe20003f2f070 */
[----:B------:R-:W-:Y:S02]  /*23e0*/  IMAD.IADD R21, R13, 0x1, R68 ;  /* 0x000000010d157824 */ /* 0x000fe400078e0244 */
[----:B------:R-:W-:Y:S01]  /*23f0*/  IMAD.IADD R20, R11, 0x1, R66 ;  /* 0x000000010b147824 */ /* 0x000fe200078e0242 */
[----:B------:R-:W-:-:S04]  /*2400*/  ISETP.NE.AND P0, PT, R14, 0x2, PT ;  /* 0x000000020e00780c */ /* 0x000fc80003f05270 */
[----:B------:R-:W-:Y:S02]  /*2410*/  SEL R3, RZ, 0x1, P0 ;  /* 0x00000001ff037807 */ /* 0x000fe40000000000 */
[----:B------:R-:W-:Y:S02]  /*2420*/  SEL R14, R14, RZ, P0 ;  /* 0x000000ff0e0e7207 */ /* 0x000fe40000000000 */
[----:B------:R-:W-:Y:S01]  /*2430*/  LOP3.LUT R12, R12, R3, RZ, 0x3c, !PT ;  /* 0x000000030c0c7212 */ /* 0x000fe200078e3cff */
[----:B------:R-:W-:Y:S06]  /*2440*/  @P2 BRA `(.L_x_35) ;  /* 0xfffffff000402947 */ /* 0x000fec000383ffff */
[----:B------:R-:W-:Y:S01]  /*2450*/  UIADD3 UR4, UPT, UPT, UR4, 0x20, URZ ;  /* 0x0000002004047890 */ /* 0x000fe2000fffe0ff */
[----:B------:R-:W-:-:S03]  /*2460*/  SHF.L.U32 R3, R15, 0x1f, RZ ;  /* 0x0000001f0f037819 */ /* 0x000fc600000006ff */
[----:B------:R-:W-:-:S09]  /*2470*/  ULEA UR5, UR6, UR4, 0x3 ;  /* 0x0000000406057291 */ /* 0x000fd2000f8e18ff */
[----:B------:R-:W1:Y:S02]  /*2480*/  SYNCS.PHASECHK.TRANS64.TRYWAIT P0, [UR5], R3 ;  /* 0x00000003ff0075a7 */ /* 0x000e640008001105 */
[----:B-1----:R-:W-:Y:S05]  /*2490*/  @!P0 BRA `(.L_x_36) ;  /* 0x0000006000348947 */ /* 0x002fea0003800000 */
.L_x_136:
[----:B------:R-:W-:-:S04]  /*24a0*/  UIADD3 UR6, UPT, UPT, UR6, 0x1, URZ ;  /* 0x0000000106067890 */ /* 0x000fc8000fffe0ff */
[----:B------:R-:W-:-:S04]  /*24b0*/  UISETP.NE.AND UP0, UPT, UR6, 0x4, UPT ;  /* 0x000000040600788c */ /* 0x000fc8000bf05270 */
[----:B------:R-:W-:Y:S02]  /*24c0*/  USEL UR7, URZ, 0x1, UP0 ;  /* 0x00000001ff077887 */ /* 0x000fe40008000000 */
[----:B------:R-:W-:-:S04]  /*24d0*/  USEL UR6, UR6, URZ, UP0 ;  /* 0x000000ff06067287 */ /* 0x000fc80008000000 */
[----:B------:R-:W-:Y:S01]  /*24e0*/  ULEA UR5, UR6, UR4, 0x3 ;  /* 0x0000000406057291 */ /* 0x000fe2000f8e18ff */
[----:B------:R-:W-:-:S04]  /*24f0*/  LOP3.LUT R2, R15, UR7, RZ, 0x3c, !PT ;  /* 0x000000070f027c12 */ /* 0x000fc8000f8e3cff */
[----:B-1----:R-:W-:-:S04]  /*2500*/  SHF.L.U32 R3, R2, 0x1f, RZ ;  /* 0x0000001f02037819 */ /* 0x002fc800000006ff */
[----:B------:R-:W1:Y:S02]  /*2510*/  SYNCS.PHASECHK.TRANS64.TRYWAIT P0, [UR5], R3 ;  /* 0x00000003ff0075a7 */ /* 0x000e640008001105 */
[----:B-1----:R-:W-:Y:S05]  /*2520*/  @!P0 BRA `(.L_x_37) ;  /* 0x0000006000288947 */ /* 0x002fea0003800000 */
.L_x_138:
        /* <DEDUP_REMOVED lines=9> */
.L_x_140:
[----:B------:R-:W-:-:S04]  /*25c0*/  UIADD3 UR6, UPT, UPT, UR6, 0x1, URZ ;  /* 0x0000000106067890 */ /* 0x000fc8000fffe0ff */
[----:B------:R-:W-:-:S04]  /*25d0*/  UISETP.NE.AND UP0, UPT, UR6, 0x4, UPT ;  /* 0x000000040600788c */ /* 0x000fc8000bf05270 */
[----:B------:R-:W-:Y:S02]  /*25e0*/  USEL UR5, URZ, 0x1, UP0 ;  /* 0x00000001ff057887 */ /* 0x000fe40008000000 */
[----:B------:R-:W-:-:S04]  /*25f0*/  USEL UR6, UR6, URZ, UP0 ;  /* 0x000000ff06067287 */ /* 0x000fc80008000000 */
[----:B------:R-:W-:Y:S01]  /*2600*/  ULEA UR6, UR6, UR4, 0x3 ;  /* 0x0000000406067291 */ /* 0x000fe2000f8e18ff */
[----:B-1----:R-:W-:-:S04]  /*2610*/  LOP3.LUT R3, R2, UR5, RZ, 0x3c, !PT ;  /* 0x0000000502037c12 */ /* 0x002fc8000f8e3cff */
[----:B------:R-:W-:Y:S01]  /*2620*/  SHF.L.U32 R3, R3, 0x1f, RZ ;  /* 0x0000001f03037819 */ /* 0x000fe200000006ff */
[----:B----4-:R-:W-:-:S07]  /*2630*/  IMAD.U32 R0, RZ, RZ, UR6 ;  /* 0x00000006ff007e24 */ /* 0x010fce000f8e00ff */
.L_x_39:
[----:B-1----:R1:W2:Y:S02]  /*2640*/  SYNCS.PHASECHK.TRANS64.TRYWAIT P0, [R0+URZ], R3 ;  /* 0x00000003000075a7 */ /* 0x0022a400080011ff */
[----:B--2---:R-:W-:Y:S05]  /*2650*/  @!P0 NANOSLEEP.SYNCS 0x989680 ;  /* 0x009896800000895d */ /* 0x004fea0003900000 */
[----:B------:R-:W2:Y:S02]  /*2660*/  @!P0 SYNCS.PHASECHK.TRANS64 P0, [R0+URZ], R3 ;  /* 0x00000003000085a7 */ /* 0x000ea400080010ff */
[----:B--2---:R-:W-:Y:S05]  /*2670*/  @P0 EXIT ;  /* 0x000000000000094d */ /* 0x004fea0003800000 */
[----:B------:R-:W-:Y:S05]  /*2680*/  BRA `(.L_x_39) ;  /* 0xfffffffc00ec7947 */ /* 0x000fea000383ffff */
.L_x_17:
[----:B------:R-:W-:-:S04]  /*2690*/  UISETP.NE.AND UP1, UPT, UR37, URZ, UPT ;  /* 0x000000ff2500728c */ /* 0x000fc8000bf25270 */
[----:B------:R-:W-:-:S09]  /*26a0*/  UISETP.NE.OR UP1, UPT, UR8, 0x1, UP1 ;  /* 0x000000010800788c */ /* 0x000fd20008f25670 */
[----:B------:R-:W-:Y:S05]  /*26b0*/  BRA.U UP1, `(.L_x_40) ;  /* 0x0000000501487547 */ /* 0x000fea000b800000 */
[----:B------:R-:W-:Y:S01]  /*26c0*/  ISETP.NE.AND P2, PT, R2, RZ, PT ;  /* 0x000000ff0200720c */ /* 0x000fe20003f45270 */
[----:B------:R-:W-:Y:S01]  /*26d0*/  IMAD.MOV.U32 R12, RZ, RZ, 0x1 ;  /* 0x00000001ff0c7424 */ /* 0x000fe200078e00ff */
[----:B------:R-:W-:Y:S02]  /*26e0*/  CS2R R10, SRZ ;  /* 0x00000000000a7805 */ /* 0x000fe4000001ff00 */
[----:B------:R-:W-:Y:S01]  /*26f0*/  CS2R R8, SRZ ;  /* 0x0000000000087805 */ /* 0x000fe2000001ff00 */
[----:B------:R-:W-:Y:S01]  /*2700*/  UMOV UR4, 0x400 ;  /* 0x0000040000047882 */ /* 0x000fe20000000000 */
[----:B------:R-:W-:Y:S01]  /*2710*/  UMOV UR6, URZ ;  /* 0x000000ff00067c82 */ /* 0x000fe20008000000 */
[----:B------:R-:W-:-:S12]  /*2720*/  ULEA UR37, UR37, UR4, 0x18 ;  /* 0x0000000425257291 */ /* 0x000fd8000f8ec0ff */
.L_x_44:
[----:B------:R-:W-:Y:S02]  /*2730*/  LEA R0, R8, UR37, 0x3 ;  /* 0x0000002508007c11 */ /* 0x000fe4000f8e18ff */
[----:B------:R-:W-:-:S03]  /*2740*/  SHF.L.U32 R5, R9, 0x1f, RZ ;  /* 0x0000001f09057819 */ /* 0x000fc600000006ff */
[----:B------:R-:W-:Y:S01]  /*2750*/  VIADD R4, R0, 0x100 ;  /* 0x0000010000047836 */ /* 0x000fe20000000000 */
[----:B------:R-:W1:Y:S02]  /*2760*/  SYNCS.PHASECHK.TRANS64.TRYWAIT P0, [R0+URZ+0xf0], R5 ;  /* 0x0000f005000075a7 */ /* 0x000e6400080011ff */
[----:B-1----:R-:W-:Y:S05]  /*2770*/  @!P0 BRA `(.L_x_41) ;  /* 0x0000005c00c48947 */ /* 0x002fea0003800000 */
.L_x_141:
[----:B------:R-:W-:Y:S01]  /*2780*/  ULEA UR5, UR6, UR37, 0x3 ;  /* 0x0000002506057291 */ /* 0x000fe2000f8e18ff */
[----:B------:R-:W-:Y:S02]  /*2790*/  PRMT R4, RZ, 0x654, R4 ;  /* 0x00000654ff047816 */ /* 0x000fe40000000004 */
[----:B-1----:R-:W-:Y:S01]  /*27a0*/  SHF.L.U32 R5, R12, 0x1f, RZ ;  /* 0x0000001f0c057819 */ /* 0x002fe200000006ff */
[----:B------:R-:W-:Y:S01]  /*27b0*/  UIADD3 UR4, UPT, UPT, UR5, 0x90, URZ ;  /* 0x0000009005047890 */ /* 0x000fe2000fffe0ff */
[----:B------:R1:W-:Y:S05]  /*27c0*/  SYNCS.ARRIVE.TRANS64.RED.A1T0 RZ, [R4+URZ], RZ ;  /* 0x000000ff04ff79a7 */ /* 0x0003ea00081004ff */
[----:B------:R-:W-:Y:S01]  /*27d0*/  IMAD.U32 R7, RZ, RZ, UR4 ;  /* 0x00000004ff077e24 */ /* 0x000fe2000f8e00ff */
[----:B------:R-:W2:Y:S04]  /*27e0*/  SYNCS.PHASECHK.TRANS64.TRYWAIT P0, [UR5+0xa0], R5 ;  /* 0x0000a005ff0075a7 */ /* 0x000ea80008001105 */
[----:B------:R-:W-:Y:S01]  /*27f0*/  PRMT R6, R2, 0x654, R7 ;  /* 0x0000065402067816 */ /* 0x000fe20000000007 */
[----:B-1----:R-:W-:Y:S01]  /*2800*/  @!P2 IMAD.MOV.U32 R4, RZ, RZ, 0x10 ;  /* 0x00000010ff04a424 */ /* 0x002fe200078e00ff */
[----:B--2---:R-:W-:Y:S06]  /*2810*/  @!P0 BRA `(.L_x_42) ;  /* 0x0000005c00b08947 */ /* 0x004fec0003800000 */
.L_x_143:
[----:B------:R-:W-:Y:S01]  /*2820*/  ULEA UR4, UR6, UR37, 0x4 ;  /* 0x0000002506047291 */ /* 0x000fe2000f8e20ff */
[----:B------:R-:W-:Y:S01]  /*2830*/  SEL R3, R6, R3, !P2 ;  /* 0x0000000306037207 */ /* 0x000fe20005000000 */
[----:B------:R-:W-:Y:S01]  /*2840*/  UIADD3 UR5, UPT, UPT, UR5, 0x90, URZ ;  /* 0x0000009005057890 */ /* 0x000fe2000fffe0ff */
[----:B-1----:R-:W-:Y:S01]  /*2850*/  LEA R0, R11, UR37, 0x3 ;  /* 0x000000250b007c11 */ /* 0x002fe2000f8e18ff */
[----:B------:R-:W-:Y:S01]  /*2860*/  UIADD3 UR4, UPT, UPT, UR4, 0x120, URZ ;  /* 0x0000012004047890 */ /* 0x000fe2000fffe0ff */
[----:B------:R-:W-:Y:S01]  /*2870*/  SHF.L.U32 R5, R10, 0x1f, RZ ;  /* 0x0000001f0a057819 */ /* 0x000fe200000006ff */
[----:B------:R1:W-:Y:S01]  /*2880*/  @!P2 SYNCS.ARRIVE.TRANS64.RED RZ, [R3+URZ], R4 ;  /* 0x0000000403ffa9a7 */ /* 0x0003e200080004ff */
[----:B------:R-:W-:Y:S01]  /*2890*/  UIADD3 UR6, UPT, UPT, UR6, 0x1, URZ ;  /* 0x0000000106067890 */ /* 0x000fe2000fffe0ff */
[----:B------:R-:W-:-:S03]  /*28a0*/  VIADD R8, R8, 0x1 ;  /* 0x0000000108087836 */ /* 0x000fc60000000000 */
[----:B------:R-:W-:Y:S02]  /*28b0*/  UISETP.NE.AND UP0, UPT, UR6, 0x2, UPT ;  /* 0x000000020600788c */ /* 0x000fe4000bf05270 */
[----:B------:R-:W-:Y:S06]  /*28c0*/  UGETNEXTWORKID.BROADCAST [UR4], [UR5] ;  /* 0x00000000040073ca */ /* 0x000fec0008000100 */
[----:B------:R-:W-:Y:S01]  /*28d0*/  USEL UR4, URZ, 0x1, UP0 ;  /* 0x00000001ff047887 */ /* 0x000fe20008000000 */
[----:B------:R-:W-:Y:S01]  /*28e0*/  ISETP.NE.AND P0, PT, R8, 0x2, PT ;  /* 0x000000020800780c */ /* 0x000fe20003f05270 */
[----:B------:R-:W-:Y:S01]  /*28f0*/  USEL UR6, UR6, URZ, UP0 ;  /* 0x000000ff06067287 */ /* 0x000fe20008000000 */
[----:B------:R-:W2:Y:S03]  /*2900*/  SYNCS.PHASECHK.TRANS64.TRYWAIT P1, [R0+URZ+0x90], R5 ;  /* 0x00009005000075a7 */ /* 0x000ea600080211ff */
[----:B------:R-:W-:Y:S01]  /*2910*/  LOP3.LUT R12, R12, UR4, RZ, 0x3c, !PT ;  /* 0x000000040c0c7c12 */ /* 0x000fe2000f8e3cff */
[----:B-12---:R-:W-:Y:S07]  /*2920*/  @!P1 BRA `(.L_x_43) ;  /* 0x0000005c00849947 */ /* 0x006fee0003800000 */
.L_x_144:
[C---:B------:R-:W-:Y:S01]  /*2930*/  LEA R4, R11.reuse, UR37, 0x4 ;  /* 0x000000250b047c11 */ /* 0x040fe2000f8e20ff */
[----:B-1----:R-:W-:Y:S01]  /*2940*/  VIADD R0, R0, 0xa0 ;  /* 0x000000a000007836 */ /* 0x002fe20000000000 */
[----:B------:R-:W-:Y:S01]  /*2950*/  SEL R8, R8, RZ, P0 ;  /* 0x000000ff08087207 */ /* 0x000fe20000000000 */
[----:B------:R-:W-:-:S03]  /*2960*/  VIADD R11, R11, 0x1 ;  /* 0x000000010b0b7836 */ /* 0x000fc60000000000 */
[----:B------:R-:W1:Y:S01]  /*2970*/  LDS.128 R4, [R4+0x120] ;  /* 0x0001200004047984 */ /* 0x000e620000000c00 */
[----:B------:R-:W-:Y:S02]  /*2980*/  PRMT R0, RZ, 0x654, R0 ;  /* 0x00000654ff007816 */ /* 0x000fe40000000000 */
[C---:B------:R-:W-:Y:S01]  /*2990*/  ISETP.NE.AND P1, PT, R11.reuse, 0x2, PT ;  /* 0x000000020b00780c */ /* 0x040fe20003f25270 */
[----:B------:R-:W-:Y:S01]  /*29a0*/  @!PT LDS RZ, [RZ] ;  /* 0x00000000fffff984 */ /* 0x000fe20000000800 */
[----:B------:R-:W-:Y:S01]  /*29b0*/  @!PT LDS RZ, [RZ] ;  /* 0x00000000fffff984 */ /* 0x000fe20000000800 */
[----:B------:R-:W-:Y:S01]  /*29c0*/  @!PT LDS RZ, [RZ] ;  /* 0x00000000fffff984 */ /* 0x000fe20000000800 */
[----:B------:R-:W-:Y:S01]  /*29d0*/  @!PT LDS RZ, [RZ] ;  /* 0x00000000fffff984 */ /* 0x000fe20000000800 */
[----:B------:R2:W-:Y:S06]  /*29e0*/  MEMBAR.ALL.CTA ;  /* 0x0000000000007992 */ /* 0x0005ec0000008000 */
[----:B--2---:R-:W2:Y:S01]  /*29f0*/  FENCE.VIEW.ASYNC.S ;  /* 0x00000000000073c6 */ /* 0x004ea20000000000 */
[----:B------:R-:W-:Y:S01]  /*2a00*/  SEL R11, R11, RZ, P1 ;  /* 0x000000ff0b0b7207 */ /* 0x000fe20000800000 */
[----:B--2---:R2:W-:Y:S01]  /*2a10*/  SYNCS.ARRIVE.TRANS64.RED.A1T0 RZ, [R0+URZ], RZ ;  /* 0x000000ff00ff79a7 */ /* 0x0045e200081004ff */
[----:B-1----:R-:W-:-:S02]  /*2a20*/  LOP3.LUT P3, RZ, R6, 0x1, RZ, 0xc0, !PT ;  /* 0x0000000106ff7812 */ /* 0x002fc4000786c0ff */
[----:B------:R-:W-:-:S04]  /*2a30*/  SEL R5, RZ, 0x1, P1 ;  /* 0x00000001ff057807 */ /* 0x000fc80000800000 */
[----:B------:R-:W-:Y:S02]  /*2a40*/  LOP3.LUT R10, R10, R5, RZ, 0x3c, !PT ;  /* 0x000000050a0a7212 */ /* 0x000fe400078e3cff */
[----:B--2---:R-:W-:-:S04]  /*2a50*/  SEL R0, RZ, 0x1, P0 ;  /* 0x00000001ff007807 */ /* 0x004fc80000000000 */
[----:B------:R-:W-:Y:S01]  /*2a60*/  LOP3.LUT R9, R9, R0, RZ, 0x3c, !PT ;  /* 0x0000000009097212 */ /* 0x000fe200078e3cff */
[----:B------:R-:W-:Y:S06]  /*2a70*/  @P3 BRA `(.L_x_44) ;  /* 0xfffffffc002c3947 */ /* 0x000fec000383ffff */
[----:B------:R-:W-:Y:S01]  /*2a80*/  ULEA UR5, UR6, UR37, 0x3 ;  /* 0x0000002506057291 */ /* 0x000fe2000f8e18ff */
[----:B------:R-:W-:-:S08]  /*2a90*/  SHF.L.U32 R3, R12, 0x1f, RZ ;  /* 0x0000001f0c037819 */ /* 0x000fd000000006ff */
[----:B------:R-:W1:Y:S02]  /*2aa0*/  SYNCS.PHASECHK.TRANS64 P0, [UR5+0xa0], R3 ;  /* 0x0000a003ff0075a7 */ /* 0x000e640008001005 */
[----:B-1----:R-:W-:Y:S05]  /*2ab0*/  @P0 BRA `(.L_x_45) ;  /* 0x0000000000080947 */ /* 0x002fea0003800000 */
[----:B------:R-:W1:Y:S02]  /*2ac0*/  SYNCS.PHASECHK.TRANS64.TRYWAIT P0, [UR5+0xa0], R3 ;  /* 0x0000a003ff0075a7 */ /* 0x000e640008001105 */
[----:B-1----:R-:W-:Y:S05]  /*2ad0*/  @!P0 BRA `(.L_x_46) ;  /* 0x0000005c002c8947 */ /* 0x002fea0003800000 */
.L_x_45:
[----:B------:R-:W-:-:S04]  /*2ae0*/  UIADD3 UR4, UPT, UPT, UR6, 0x1, URZ ;  /* 0x0000000106047890 */ /* 0x000fc8000fffe0ff */
[----:B------:R-:W-:-:S04]  /*2af0*/  UISETP.NE.AND UP0, UPT, UR4, 0x2, UPT ;  /* 0x000000020400788c */ /* 0x000fc8000bf05270 */
[----:B------:R-:W-:Y:S02]  /*2b00*/  USEL UR7, URZ, 0x1, UP0 ;  /* 0x00000001ff077887 */ /* 0x000fe40008000000 */
[----:B------:R-:W-:-:S04]  /*2b10*/  USEL UR4, UR4, URZ, UP0 ;  /* 0x000000ff04047287 */ /* 0x000fc80008000000 */
[----:B------:R-:W-:Y:S01]  /*2b20*/  ULEA UR4, UR4, UR37, 0x3 ;  /* 0x0000002504047291 */ /* 0x000fe2000f8e18ff */
[----:B-1----:R-:W-:-:S04]  /*2b30*/  LOP3.LUT R3, R12, UR7, RZ, 0x3c, !PT ;  /* 0x000000070c037c12 */ /* 0x002fc8000f8e3cff */
[----:B------:R-:W-:-:S04]  /*2b40*/  SHF.L.U32 R0, R3, 0x1f, RZ ;  /* 0x0000001f03007819 */ /* 0x000fc800000006ff */
[----:B------:R-:W1:Y:S02]  /*2b50*/  SYNCS.PHASECHK.TRANS64 P0, [UR4+0xa0], R0 ;  /* 0x0000a000ff0075a7 */ /* 0x000e640008001004 */
[----:B-1----:R-:W-:Y:S05]  /*2b60*/  @P0 EXIT ;  /* 0x000000000000094d */ /* 0x002fea0003800000 */
[----:B------:R-:W-:Y:S02]  /*2b70*/  SHF.L.U32 R3, R3, 0x1f, RZ ;  /* 0x0000001f03037819 */ /* 0x000fe400000006ff */
[----:B------:R-:W-:-:S07]  /*2b80*/  MOV R0, UR4 ;  /* 0x0000000400007c02 */ /* 0x000fce0008000f00 */
.L_x_47:
[----:B-1----:R1:W2:Y:S02]  /*2b90*/  SYNCS.PHASECHK.TRANS64.TRYWAIT P0, [R0+URZ+0xa0], R3 ;  /* 0x0000a003000075a7 */ /* 0x0022a400080011ff */
[----:B--2---:R-:W-:Y:S05]  /*2ba0*/  @!P0 NANOSLEEP.SYNCS 0x989680 ;  /* 0x009896800000895d */ /* 0x004fea0003900000 */
[----:B------:R-:W2:Y:S02]  /*2bb0*/  @!P0 SYNCS.PHASECHK.TRANS64 P0, [R0+URZ+0xa0], R3 ;  /* 0x0000a003000085a7 */ /* 0x000ea400080010ff */
[----:B--2---:R-:W-:Y:S05]  /*2bc0*/  @P0 EXIT ;  /* 0x000000000000094d */ /* 0x004fea0003800000 */
[----:B------:R-:W-:Y:S05]  /*2bd0*/  BRA `(.L_x_47) ;  /* 0xfffffffc00ec7947 */ /* 0x000fea000383ffff */
.L_x_40:
[----:B------:R-:W-:-:S09]  /*2be0*/  UISETP.NE.AND UP1, UPT, UR8, URZ, UPT ;  /* 0x000000ff0800728c */ /* 0x000fd2000bf25270 */
[----:B------:R-:W-:Y:S05]  /*2bf0*/  BRA.U UP1, `(.L_x_48) ;  /* 0x0000001101247547 */ /* 0x000fea000b800000 */
[----:B------:R-:W-:Y:S01]  /*2c00*/  UMOV UR4, 0x40 ;  /* 0x0000004000047882 */ /* 0x000fe20000000000 */
[----:B------:R-:W-:Y:S01]  /*2c10*/  NOP ;  /* 0x0000000000007918 */ /* 0x000fe20000000000 */
[----:B------:R-:W-:Y:S01]  /*2c20*/  ULEA UR4, UR37, UR4, 0x18 ;  /* 0x0000000425047291 */ /* 0x000fe2000f8ec0ff */
[----:B------:R-:W-:Y:S02]  /*2c30*/  UMOV UR5, 0x400 ;  /* 0x0000040000057882 */ /* 0x000fe40000000000 */
[----:B------:R-:W-:-:S06]  /*2c40*/  ULEA UR37, UR37, UR5, 0x18 ;  /* 0x0000000525257291 */ /* 0x000fcc000f8ec0ff */
[----:B------:R-:W1:Y:S02]  /*2c50*/  LDS.U8 R0, [UR4+0x1c] ;  /* 0x00001c04ff007984 */ /* 0x000e640008000000 */
[----:B-1----:R-:W-:-:S13]  /*2c60*/  ISETP.NE.AND P0, PT, R0, RZ, PT ;  /* 0x000000ff0000720c */ /* 0x002fda0003f05270 */
[----:B------:R-:W-:Y:S05]  /*2c70*/  @P0 BRA `(.L_x_49) ;  /* 0x0000000000580947 */ /* 0x000fea0003800000 */
[----:B------:R-:W-:-:S13]  /*2c80*/  ELECT P0, URZ, PT ;  /* 0x0000000000ff782f */ /* 0x000fda0003800000 */
[----:B------:R-:W-:Y:S05]  /*2c90*/  @!P0 BRA `(.L_x_50) ;  /* 0x0000000000608947 */ /* 0x000fea0003800000 */
[----:B------:R-:W-:Y:S01]  /*2ca0*/  UMOV UR5, 0x10 ;  /* 0x0000001000057882 */ /* 0x000fe20000000000 */
[----:B------:R-:W-:Y:S01]  /*2cb0*/  HFMA2 R0, -RZ, RZ, 0, 5.9604644775390625e-08 ;  /* 0x00000001ff007431 */ /* 0x000fe200000001ff */
[----:B------:R-:W-:-:S03]  /*2cc0*/  MOV R2, 0xffff ;  /* 0x0000ffff00027802 */ /* 0x000fc60000000f00 */
[----:B------:R-:W-:Y:S04]  /*2cd0*/  DEPBAR.LE SB1, 0x36 ;  /* 0x00009d800000791a */ /* 0x000fe80000000000 */
[----:B------:R-:W1:Y:S02]  /*2ce0*/  UTCATOMSWS.FIND_AND_SET.ALIGN UP0, UR5, UR5 ;  /* 0x00000005000575e3 */ /* 0x000e640008000800 */
[----:B-1----:R-:W-:Y:S01]  /*2cf0*/  MOV R3, UR5 ;  /* 0x0000000500037c02 */ /* 0x002fe20008000f00 */
[----:B------:R-:W-:Y:S06]  /*2d00*/  BRA.U UP0, `(.L_x_51) ;  /* 0x0000000100187547 */ /* 0x000fec000b800000 */
.L_x_52:
[----:B------:R-:W-:Y:S05]  /*2d10*/  NANOSLEEP 0x64 ;  /* 0x000000640000795d */ /* 0x000fea0003800000 */
[----:B------:R-:W-:-:S05]  /*2d20*/  UMOV UR5, 0x10 ;  /* 0x0000001000057882 */ /* 0x000fca0000000000 */
[----:B------:R-:W-:Y:S04]  /*2d30*/  DEPBAR.LE SB1, 0x36 ;  /* 0x00009d800000791a */ /* 0x000fe80000000000 */
[----:B------:R-:W1:Y:S02]  /*2d40*/  UTCATOMSWS.FIND_AND_SET.ALIGN UP0, UR5, UR5 ;  /* 0x00000005000575e3 */ /* 0x000e640008000800 */
[----:B-1----:R-:W-:Y:S01]  /*2d50*/  MOV R3, UR5 ;  /* 0x0000000500037c02 */ /* 0x002fe20008000f00 */
[----:B------:R-:W-:Y:S05]  /*2d60*/  BRA.U !UP0, `(.L_x_52) ;  /* 0xfffffffd08e87547 */ /* 0x000fea000b83ffff */
.L_x_51:
[-C--:B------:R-:W-:Y:S02]  /*2d70*/  SHF.L.U32 R2, R2, R3.reuse, RZ ;  /* 0x0000000302027219 */ /* 0x080fe400000006ff */
[----:B------:R-:W-:Y:S01]  /*2d80*/  SHF.L.U32 R0, R0, R3, RZ ;  /* 0x0000000300007219 */ /* 0x000fe200000006ff */
[----:B------:R-:W-:Y:S02]  /*2d90*/  IMAD.SHL.U32 R3, R3, 0x20, RZ ;  /* 0x0000002003037824 */ /* 0x000fe400078e00ff */
[----:B------:R1:W-:Y:S04]  /*2da0*/  ATOMS.OR RZ, [UR4+0x14], R2 ;  /* 0x00001402ffff798c */ /* 0x0003e8000b000004 */
[----:B------:R1:W-:Y:S04]  /*2db0*/  ATOMS.OR RZ, [UR4+0x18], R0 ;  /* 0x00001800ffff798c */ /* 0x0003e8000b000004 */
[----:B------:R1:W-:Y:S01]  /*2dc0*/  STS [UR37+0x140], R3 ;  /* 0x00014003ff007988 */ /* 0x0003e20008000825 */
[----:B------:R-:W-:Y:S05]  /*2dd0*/  BRA `(.L_x_50) ;  /* 0x0000000000107947 */ /* 0x000fea0003800000 */
.L_x_49:
[----:B------:R-:W-:Y:S02]  /*2de0*/  MOV R0, 0xffffffff ;  /* 0xffffffff00007802 */ /* 0x000fe40000000f00 */
[----:B------:R-:W-:-:S03]  /*2df0*/  MOV R2, 0x2e20 ;  /* 0x00002e2000027802 */ /* 0x000fc60000000f00 */
[----:B------:R1:W-:Y:S04]  /*2e00*/  STS [UR37+0x140], R0 ;  /* 0x00014000ff007988 */ /* 0x0003e80008000825 */
[----:B-1-3-5:R-:W-:Y:S05]  /*2e10*/  CALL.REL.NOINC `($__internal_1_$__cuda_sm10x_tcgen05_guardrail_trap_phase_invalid_during_alloc) ;  /* 0x0000006000747944 */ /* 0x02afea0003c00000 */
.L_x_50:
[----:B------:R-:W-:Y:S05]  /*2e20*/  WARPSYNC.ALL ;  /* 0x0000000000007948 */ /* 0x000fea0003800000 */
[----:B------:R-:W2:Y:S01]  /*2e30*/  S2UR UR5, SR_CgaCtaId ;  /* 0x00000000000579c3 */ /* 0x000ea20000008800 */
[----:B------:R-:W-:Y:S01]  /*2e40*/  UMOV UR4, 0x400 ;  /* 0x0000040000047882 */ /* 0x000fe20000000000 */
[----:B------:R-:W-:-:S06]  /*2e50*/  NOP ;  /* 0x0000000000007918 */ /* 0x000fcc0000000000 */
[----:B------:R-:W-:Y:S06]  /*2e60*/  BAR.ARV 0x6, 0xa0 ;  /* 0x0182800000007b1d */ /* 0x000fec0000002000 */
[----:B------:R-:W4:Y:S01]  /*2e70*/  LDCU UR7, c[0x0][0x38c] ;  /* 0x00007180ff0777ac */ /* 0x000f220008000800 */
[----:B------:R-:W-:Y:S01]  /*2e80*/  IMAD.MOV.U32 R11, RZ, RZ, 0x1 ;  /* 0x00000001ff0b7424 */ /* 0x000fe200078e00ff */
[----:B------:R-:W-:Y:S01]  /*2e90*/  CS2R R8, SRZ ;  /* 0x0000000000087805 */ /* 0x000fe2000001ff00 */
[----:B------:R-:W-:Y:S01]  /*2ea0*/  IMAD.MOV.U32 R10, RZ, RZ, RZ ;  /* 0x000000ffff0a7224 */ /* 0x000fe200078e00ff */
[----:B------:R-:W3:Y:S01]  /*2eb0*/  LDCU UR6, c[0x0][0x38c] ;  /* 0x00007180ff0677ac */ /* 0x000ee20008000800 */
[----:B------:R-:W-:Y:S01]  /*2ec0*/  UMOV UR15, URZ ;  /* 0x000000ff000f7c82 */ /* 0x000fe20008000000 */
[----:B------:R-:W-:Y:S01]  /*2ed0*/  UMOV UR14, URZ ;  /* 0x000000ff000e7c82 */ /* 0x000fe20008000000 */
[----:B--2---:R-:W-:Y:S01]  /*2ee0*/  ULEA UR5, UR5, UR4, 0x18 ;  /* 0x0000000405057291 */ /* 0x004fe2000f8ec0ff */
[----:B------:R-:W-:Y:S01]  /*2ef0*/  UMOV UR32, 0x0 ;  /* 0x0000000000207882 */ /* 0x000fe20000000000 */
[----:B------:R-:W-:-:S02]  /*2f00*/  UMOV UR33, 0x8100910 ;  /* 0x0810091000217882 */ /* 0x000fc40000000000 */
[----:B------:R-:W-:Y:S02]  /*2f10*/  UIADD3 UR9, UPT, UPT, UR5, 0x8400, URZ ;  /* 0x0000840005097890 */ /* 0x000fe4000fffe0ff */
[----:B------:R-:W-:Y:S02]  /*2f20*/  UIADD3 UR10, UPT, UPT, UR5, 0x28400, URZ ;  /* 0x00028400050a7890 */ /* 0x000fe4000fffe0ff */
[----:B----4-:R-:W-:Y:S01]  /*2f30*/  UIADD3 UR7, UPT, UPT, UR7, 0x3f, URZ ;  /* 0x0000003f07077890 */ /* 0x010fe2000fffe0ff */
[----:B-1----:R-:W1:Y:S01]  /*2f40*/  LDS R0, [UR5+0x140] ;  /* 0x00014005ff007984 */ /* 0x002e620008000800 */
[----:B------:R-:W-:Y:S02]  /*2f50*/  USHF.R.U32.HI UR9, URZ, 0x4, UR9 ;  /* 0x00000004ff097899 */ /* 0x000fe40008011609 */
[----:B------:R-:W-:Y:S02]  /*2f60*/  USHF.R.S32.HI UR4, URZ, 0x1f, UR7 ;  /* 0x0000001fff047899 */ /* 0x000fe40008011407 */
[----:B------:R-:W-:-:S02]  /*2f70*/  USHF.R.U32.HI UR10, URZ, 0x4, UR10 ;  /* 0x00000004ff0a7899 */ /* 0x000fc4000801160a */
[----:B------:R-:W-:Y:S02]  /*2f80*/  ULEA.HI UR4, UR4, UR7, URZ, 0x6 ;  /* 0x0000000704047291 */ /* 0x000fe4000f8f30ff */
[----:B------:R-:W-:Y:S02]  /*2f90*/  ULOP3.LUT UR9, UR9, 0x3fff, URZ, 0xc0, !UPT ;  /* 0x00003fff09097892 */ /* 0x000fe4000f8ec0ff */
[----:B------:R-:W-:Y:S02]  /*2fa0*/  USHF.R.S32.HI UR4, URZ, 0x6, UR4 ;  /* 0x00000006ff047899 */ /* 0x000fe40008011404 */
[----:B------:R-:W-:Y:S02]  /*2fb0*/  ULOP3.LUT UR10, UR10, 0x3fff, URZ, 0xc0, !UPT ;  /* 0x00003fff0a0a7892 */ /* 0x000fe4000f8ec0ff */
[----:B------:R-:W-:Y:S01]  /*2fc0*/  UISETP.LT.AND UP0, UPT, UR4, 0x1, UPT ;  /* 0x000000010400788c */ /* 0x000fe2000bf01270 */
[----:B------:R-:W-:Y:S01]  /*2fd0*/  UMOV UR30, 0x0 ;  /* 0x00000000001e7882 */ /* 0x000fe20000000000 */
[----:B------:R-:W-:-:S02]  /*2fe0*/  UMOV UR31, 0x8100910 ;  /* 0x08100910001f7882 */ /* 0x000fc40000000000 */
[----:B------:R-:W-:Y:S01]  /*2ff0*/  USEL UR8, UR4, 0x1, !UP0 ;  /* 0x0000000104087887 */ /* 0x000fe2000c000000 */
[----:B------:R-:W-:Y:S01]  /*3000*/  UMOV UR28, 0x0 ;  /* 0x00000000001c7882 */ /* 0x000fe20000000000 */
[----:B------:R-:W-:Y:S01]  /*3010*/  UMOV UR29, 0x8100910 ;  /* 0x08100910001d7882 */ /* 0x000fe20000000000 */
[----:B------:R-:W-:Y:S01]  /*3020*/  UMOV UR26, 0x0 ;  /* 0x00000000001a7882 */ /* 0x000fe20000000000 */
[----:B------:R-:W-:Y:S01]  /*3030*/  UMOV UR27, 0x8100910 ;  /* 0x08100910001b7882 */ /* 0x000fe20000000000 */
[----:B------:R-:W-:Y:S01]  /*3040*/  UMOV UR24, 0x0 ;  /* 0x0000000000187882 */ /* 0x000fe20000000000 */
[----:B------:R-:W-:Y:S01]  /*3050*/  UMOV UR25, 0x8100910 ;  /* 0x0810091000197882 */ /* 0x000fe20000000000 */
[----:B------:R-:W-:Y:S01]  /*3060*/  UMOV UR22, 0x0 ;  /* 0x0000000000167882 */ /* 0x000fe20000000000 */
[----:B------:R-:W-:Y:S01]  /*3070*/  UMOV UR23, 0x8100910 ;  /* 0x0810091000177882 */ /* 0x000fe20000000000 */
[----:B------:R-:W-:Y:S02]  /*3080*/  ULOP3.LUT UR9, UR9, 0x10000, URZ, 0xfc, !UPT ;  /* 0x0001000009097892 */ /* 0x000fe4000f8efcff */
[----:B------:R-:W-:-:S02]  /*3090*/  ULOP3.LUT UR10, UR10, 0x10000, URZ, 0xfc, !UPT ;  /* 0x000100000a0a7892 */ /* 0x000fc4000f8efcff */
[----:B------:R-:W-:Y:S02]  /*30a0*/  UIADD3 UR8, UPT, UPT, -UR8, URZ, URZ ;  /* 0x000000ff08087290 */ /* 0x000fe4000fffe1ff */
[----:B---3--:R-:W-:Y:S01]  /*30b0*/  UISETP.GE.AND UP3, UPT, UR6, 0x1, UPT ;  /* 0x000000010600788c */ /* 0x008fe2000bf66270 */
[----:B------:R-:W-:Y:S01]  /*30c0*/  UMOV UR20, 0x0 ;  /* 0x0000000000147882 */ /* 0x000fe20000000000 */
[----:B------:R-:W-:Y:S01]  /*30d0*/  UMOV UR21, 0x8100910 ;  /* 0x0810091000157882 */ /* 0x000fe20000000000 */
[----:B------:R-:W-:Y:S01]  /*30e0*/  UMOV UR18, 0x0 ;  /* 0x0000000000127882 */ /* 0x000fe20000000000 */
[----:B-1----:R-:W-:Y:S01]  /*30f0*/  R2UR UR16, R0 ;  /* 0x00000000001072ca */ /* 0x002fe200000e0000 */
[----:B------:R-:W-:-:S14]  /*3100*/  UMOV UR19, 0x8100910 ;  /* 0x0810091000137882 */ /* 0x000fdc0000000000 */
.L_x_59:
[----:B------:R-:W-:Y:S02]  /*3110*/  LEA R0, R10, UR5, 0x3 ;  /* 0x000000050a007c11 */ /* 0x000fe4000f8e18ff */
[----:B------:R-:W-:Y:S02]  /*3120*/  SHF.L.U32 R5, R9, 0x1f, RZ ;  /* 0x0000001f09057819 */ /* 0x000fe400000006ff */
[----:B------:R-:W-:Y:S01]  /*3130*/  PLOP3.LUT P0, PT, PT, PT, UP3, 0x80, 0x8 ;  /* 0x000000000008781c */ /* 0x000fe20003f0f038 */
[----:B------:R-:W-:Y:S01]  /*3140*/  VIADD R3, R0, 0xa0 ;  /* 0x000000a000037836 */ /* 0x000fe20000000000 */
[----:B-1----:R-:W1:Y:S02]  /*3150*/  SYNCS.PHASECHK.TRANS64.TRYWAIT P1, [R0+URZ+0x90], R5 ;  /* 0x00009005000075a7 */ /* 0x002e6400080211ff */
[----:B-1-3--:R-:W-:Y:S09]  /*3160*/  @!P1 BRA `(.L_x_53) ;  /* 0x0000005400a09947 */ /* 0x00aff20003800000 */
.L_x_146:
[----:B------:R-:W-:Y:S01]  /*3170*/  LEA R4, R10, UR5, 0x4 ;  /* 0x000000050a047c11 */ /* 0x000fe2000f8e20ff */
[----:B------:R-:W-:Y:S01]  /*3180*/  @UP3 ULEA UR7, UR14, UR5, 0x3 ;  /* 0x000000050e073291 */ /* 0x000fe2000f8e18ff */
[----:B------:R-:W-:Y:S01]  /*3190*/  PLOP3.LUT P2, PT, PT, PT, PT, 0x80, 0x8 ;  /* 0x000000000008781c */ /* 0x000fe20003f4f070 */
[----:B------:R-:W-:Y:S01]  /*31a0*/  ULEA UR6, UR15, UR5, 0x3 ;  /* 0x000000050f067291 */ /* 0x000fe2000f8e18ff */
[----:B------:R-:W-:Y:S02]  /*31b0*/  PRMT R3, RZ, 0x654, R3 ;  /* 0x00000654ff037816 */ /* 0x000fe40000000003 */
[----:B-1----:R-:W1:Y:S01]  /*31c0*/  LDS.128 R4, [R4+0x120] ;  /* 0x0001200004047984 */ /* 0x002e620000000c00 */
[----:B------:R-:W-:Y:S02]  /*31d0*/  @P0 SHF.L.U32 R2, R8, 0x1f, RZ ;  /* 0x0000001f08020819 */ /* 0x000fe400000006ff */
[----:B------:R-:W-:Y:S01]  /*31e0*/  SHF.L.U32 R0, R11, 0x1f, RZ ;  /* 0x0000001f0b007819 */ /* 0x000fe200000006ff */
[----:B------:R-:W-:Y:S01]  /*31f0*/  @!PT LDS RZ, [RZ] ;  /* 0x00000000fffff984 */ /* 0x000fe20000000800 */
[----:B------:R-:W-:Y:S01]  /*3200*/  @!PT LDS RZ, [RZ] ;  /* 0x00000000fffff984 */ /* 0x000fe20000000800 */
[----:B------:R-:W-:Y:S01]  /*3210*/  @!PT LDS RZ, [RZ] ;  /* 0x00000000fffff984 */ /* 0x000fe20000000800 */
[----:B------:R-:W-:Y:S01]  /*3220*/  @!PT LDS RZ, [RZ] ;  /* 0x00000000fffff984 */ /* 0x000fe20000000800 */
[----:B------:R2:W-:Y:S06]  /*3230*/  MEMBAR.ALL.CTA ;  /* 0x0000000000007992 */ /* 0x0005ec0000008000 */
[----:B--2---:R-:W2:Y:S02]  /*3240*/  FENCE.VIEW.ASYNC.S ;  /* 0x00000000000073c6 */ /* 0x004ea40000000000 */
[----:B--2---:R2:W-:Y:S01]  /*3250*/  SYNCS.ARRIVE.TRANS64.RED.A1T0 RZ, [R3+URZ], RZ ;  /* 0x000000ff03ff79a7 */ /* 0x0045e200081004ff */
[----:B------:R2:W3:Y:S01]  /*3260*/  @P0 SYNCS.PHASECHK.TRANS64.TRYWAIT P2, [UR7], R2 ;  /* 0x00000002ff0005a7 */ /* 0x0004e20008041107 */
[----:B------:R-:W-:Y:S01]  /*3270*/  ULEA UR7, UR15, UR16, 0x6 ;  /* 0x000000100f077291 */ /* 0x000fe2000f8e30ff */
[----:B-1----:R-:W-:Y:S01]  /*3280*/  LOP3.LUT P1, RZ, R6, 0x1, RZ, 0xc0, !PT ;  /* 0x0000000106ff7812 */ /* 0x002fe2000782c0ff */
[----:B------:R-:W1:Y:S02]  /*3290*/  SYNCS.PHASECHK.TRANS64.TRYWAIT P0, [UR6+0xd0], R0 ;  /* 0x0000d000ff0075a7 */ /* 0x000e640008001106 */
[----:B-123--:R-:W-:Y:S10]  /*32a0*/  @!P0 BRA `(.L_x_54) ;  /* 0x0000005400648947 */ /* 0x00eff40003800000 */
.L_x_148:
[----:B------:R-:W-:Y:S01]  /*32b0*/  IADD3 R10, PT, PT, R10, 0x1, RZ ;  /* 0x000000010a0a7810 */ /* 0x000fe20007ffe0ff */
[----:B------:R-:W-:Y:S06]  /*32c0*/  BRA.U !UP3, `(.L_x_55) ;  /* 0x000000050b107547 */ /* 0x000fec000b800000 */
[----:B------:R-:W-:Y:S01]  /*32d0*/  UPLOP3.LUT UP4, UPT, UPT, UPT, UPT, 0x40, 0x4 ;  /* 0x000000000004789c */ /* 0x000fe20003f8e870 */
[----:B------:R-:W-:Y:S01]  /*32e0*/  UMOV UR13, UR8 ;  /* 0x00000008000d7c82 */ /* 0x000fe20008000000 */
[----:B------:R-:W-:Y:S01]  /*32f0*/  UMOV UR12, UR4 ;  /* 0x00000004000c7c82 */ /* 0x000fe20008000000 */
[----:B------:R-:W-:-:S08]  /*3300*/  UMOV UR17, UR14 ;  /* 0x0000000e00117c82 */ /* 0x000fd00008000000 */
.L_x_58:
[----:B------:R-:W-:Y:S02]  /*3310*/  UIADD3 UR13, UPT, UPT, UR13, 0x1, URZ ;  /* 0x000000010d0d7890 */ /* 0x000fe4000fffe0ff */
[----:B--2---:R-:W-:Y:S02]  /*3320*/  ULEA UR11, UR17, UR5, 0x3 ;  /* 0x00000005110b7291 */ /* 0x004fe4000f8e18ff */
[----:B------:R-:W-:Y:S01]  /*3330*/  UISETP.NE.AND UP0, UPT, UR13, URZ, UPT ;  /* 0x000000ff0d00728c */ /* 0x000fe2000bf05270 */
[----:B---3--:R-:W-:Y:S10]  /*3340*/  @P2 BRA `(.L_x_56) ;  /* 0x00000000000c2947 */ /* 0x008ff40003800000 */
[----:B-1----:R-:W-:Y:S04]  /*3350*/  SHF.L.U32 R3, R8, 0x1f, RZ ;  /* 0x0000001f08037819 */ /* 0x002fe800000006ff */
[----:B------:R-:W1:Y:S02]  /*3360*/  SYNCS.PHASECHK.TRANS64.TRYWAIT P0, [UR11], R3 ;  /* 0x00000003ff0075a7 */ /* 0x000e64000800110b */
[----:B-1----:R-:W-:Y:S05]  /*3370*/  @!P0 BRA `(.L_x_57) ;  /* 0x0000005400488947 */ /* 0x002fea0003800000 */
.L_x_56:
[----:B------:R-:W-:Y:S01]  /*3380*/  UISETP.NE.AND UP1, UPT, UR12, 0x1, UPT ;  /* 0x000000010c00788c */ /* 0x000fe2000bf25270 */
[----:B------:R-:W-:Y:S01]  /*3390*/  PLOP3.LUT P2, PT, PT, PT, PT, 0x80, 0x8 ;  /* 0x000000000008781c */ /* 0x000fe20003f4f070 */
[----:B------:R-:W-:Y:S02]  /*33a0*/  UIADD3 UR14, UPT, UPT, UR17, 0x1, URZ ;  /* 0x00000001110e7890 */ /* 0x000fe4000fffe0ff */
[----:B------:R-:W-:Y:S02]  /*33b0*/  ULEA UR64, UR17, UR10, 0xa ;  /* 0x0000000a11407291 */ /* 0x000fe4000f8e50ff */
[----:B------:R-:W-:Y:S01]  /*33c0*/  UISETP.NE.AND UP2, UPT, UR14, 0x4, UPT ;  /* 0x000000040e00788c */ /* 0x000fe2000bf45270 */
[----:B------:R-:W-:Y:S01]  /*33d0*/  PLOP3.LUT P0, PT, PT, PT, UP1, 0x80, 0x8 ;  /* 0x000000000008781c */ /* 0x000fe20003f0f018 */
[----:B------:R-:W-:Y:S02]  /*33e0*/  ULEA UR62, UR17, UR9, 0xb ;  /* 0x00000009113e7291 */ /* 0x000fe4000f8e58ff */
[----:B------:R-:W-:Y:S02]  /*33f0*/  USEL UR35, URZ, 0x1, UP2 ;  /* 0x00000001ff237887 */ /* 0x000fe40009000000 */
[----:B------:R-:W-:Y:S02]  /*3400*/  USEL UR14, UR14, URZ, UP2 ;  /* 0x000000ff0e0e7287 */ /* 0x000fe40009000000 */
[----:B------:R-:W-:Y:S02]  /*3410*/  UIADD3 UR60, UPT, UPT, UR64, 0x2, URZ ;  /* 0x00000002403c7890 */ /* 0x000fe4000fffe0ff */
[----:B------:R-:W-:Y:S01]  /*3420*/  @UP1 ULEA UR34, UR14, UR5, 0x3 ;  /* 0x000000050e221291 */ /* 0x000fe2000f8e18ff */
[----:B------:R-:W-:Y:S01]  /*3430*/  LOP3.LUT R8, R8, UR35, RZ, 0x3c, !PT ;  /* 0x0000002308087c12 */ /* 0x000fe2000f8e3cff */
[----:B------:R-:W-:Y:S02]  /*3440*/  UIADD3 UR58, UPT, UPT, UR62, 0x2, URZ ;  /* 0x000000023e3a7890 */ /* 0x000fe4000fffe0ff */
[----:B------:R-:W-:Y:S01]  /*3450*/  UIADD3 UR56, UPT, UPT, UR64, 0x4, URZ ;  /* 0x0000000440387890 */ /* 0x000fe2000fffe0ff */
[----:B-1----:R-:W-:Y:S01]  /*3460*/  @P0 SHF.L.U32 R0, R8, 0x1f, RZ ;  /* 0x0000001f08000819 */ /* 0x002fe200000006ff */
[----:B------:R-:W-:Y:S02]  /*3470*/  UIADD3 UR54, UPT, UPT, UR62, 0x4, URZ ;  /* 0x000000043e367890 */ /* 0x000fe4000fffe0ff */
[----:B------:R-:W-:Y:S01]  /*3480*/  UIADD3 UR52, UPT, UPT, UR64, 0x6, URZ ;  /* 0x0000000640347890 */ /* 0x000fe2000fffe0ff */
[----:B------:R2:W3:Y:S01]  /*3490*/  @P0 SYNCS.PHASECHK.TRANS64.TRYWAIT P2, [UR34], R0 ;  /* 0x00000000ff0005a7 */ /* 0x0004e20008041122 */
[----:B------:R-:W-:Y:S02]  /*34a0*/  UIADD3 UR50, UPT, UPT, UR62, 0x6, URZ ;  /* 0x000000063e327890 */ /* 0x000fe4000fffe0ff */
        /* <DEDUP_REMOVED lines=9> */
[----:B------:R-:W-:Y:S01]  /*3540*/  UIADD3 UR12, UPT, UPT, UR12, -0x1, URZ ;  /* 0xffffffff0c0c7890 */ /* 0x000fe2000fffe0ff */
[----:B------:R-:W-:Y:S01]  /*3550*/  UMOV UR65, 0x40004040 ;  /* 0x4000404000417882 */ /* 0x000fe20000000000 */
[----:B------:R-:W-:Y:S01]  /*3560*/  UMOV UR63, 0x40004040 ;  /* 0x40004040003f7882 */ /* 0x000fe20000000000 */
[----:B------:R-:W-:Y:S01]  /*3570*/  UMOV UR61, 0x40004040 ;  /* 0x40004040003d7882 */ /* 0x000fe20000000000 */
[----:B------:R2:W-:Y:S01]  /*3580*/  UTCHMMA gdesc[UR62], gdesc[UR64], tmem[UR7], tmem[UR32], idesc[UR33], UP4 ;  /* 0x00ff20403e0075ea */ /* 0x0005e2000a000007 */
[----:B------:R-:W-:Y:S01]  /*3590*/  UPLOP3.LUT UP4, UPT, UPT, UPT, UPT, 0x80, 0x8 ;  /* 0x000000000008789c */ /* 0x000fe20003f8f070 */
[----:B------:R-:W-:Y:S01]  /*35a0*/  UMOV UR59, 0x40004040 ;  /* 0x40004040003b7882 */ /* 0x000fe20000000000 */
[----:B------:R-:W-:Y:S01]  /*35b0*/  UMOV UR57, 0x40004040 ;  /* 0x4000404000397882 */ /* 0x000fe20000000000 */
[----:B------:R2:W-:Y:S01]  /*35c0*/  UTCHMMA gdesc[UR58], gdesc[UR60], tmem[UR7], tmem[UR30], idesc[UR31], UPT ;  /* 0x00ff1e3c3a0075ea */ /* 0x0005e2000b800007 */
        /* <DEDUP_REMOVED lines=14> */
[----:B------:R-:W-:Y:S01]  /*36b0*/  UMOV UR35, 0x40004040 ;  /* 0x4000404000237882 */ /* 0x000fe20000000000 */
[----:B------:R2:W-:Y:S01]  /*36c0*/  UTCHMMA gdesc[UR38], gdesc[UR40], tmem[UR7], tmem[UR20], idesc[UR21], UPT ;  /* 0x00ff1428260075ea */ /* 0x0005e2000b800007 */
[----:B------:R2:W-:Y:S01]  /*36d0*/  UTCHMMA gdesc[UR34], gdesc[UR36], tmem[UR7], tmem[UR18], idesc[UR19], UPT ;  /* 0x00ff1224220075ea */ /* 0x0005e2000b800007 */
[----:B------:R2:W-:Y:S01]  /*36e0*/  UTCBAR [UR11], URZ ;  /* 0x000000ff0b0073e9 */ /* 0x0005e200080000ff */
[----:B------:R-:W-:Y:S01]  /*36f0*/  UMOV UR17, UR14 ;  /* 0x0000000e00117c82 */ /* 0x000fe20008000000 */
[----:B------:R-:W-:Y:S05]  /*3700*/  BRA.U UP0, `(.L_x_58) ;  /* 0xfffffffd00007547 */ /* 0x000fea000b83ffff */
.L_x_55:
[----:B------:R-:W-:Y:S01]  /*3710*/  UIADD3 UR15, UPT, UPT, UR15, 0x1, URZ ;  /* 0x000000010f0f7890 */ /* 0x000fe2000fffe0ff */
[C---:B------:R-:W-:Y:S01]  /*3720*/  ISETP.NE.AND P0, PT, R10.reuse, 0x2, PT ;  /* 0x000000020a00780c */ /* 0x040fe20003f05270 */
[----:B--2---:R-:W-:Y:S02]  /*3730*/  UIADD3 UR7, UPT, UPT, UR6, 0xb0, URZ ;  /* 0x000000b006077890 */ /* 0x004fe4000fffe0ff */
[----:B------:R-:W-:Y:S01]  /*3740*/  UISETP.NE.AND UP0, UPT, UR15, 0x4, UPT ;  /* 0x000000040f00788c */ /* 0x000fe2000bf05270 */
[----:B-1----:R-:W-:Y:S02]  /*3750*/  SEL R0, RZ, 0x1, P0 ;  /* 0x00000001ff007807 */ /* 0x002fe40000000000 */
[----:B------:R-:W-:Y:S01]  /*3760*/  SEL R10, R10, RZ, P0 ;  /* 0x000000ff0a0a7207 */ /* 0x000fe20000000000 */
[----:B------:R-:W-:Y:S01]  /*3770*/  USEL UR6, URZ, 0x1, UP0 ;  /* 0x00000001ff067887 */ /* 0x000fe20008000000 */
[----:B------:R-:W-:Y:S01]  /*3780*/  LOP3.LUT R9, R9, R0, RZ, 0x3c, !PT ;  /* 0x0000000009097212 */ /* 0x000fe200078e3cff */
[----:B------:R-:W-:Y:S01]  /*3790*/  USEL UR15, UR15, URZ, UP0 ;  /* 0x000000ff0f0f7287 */ /* 0x000fe20008000000 */
[----:B------:R1:W-:Y:S03]  /*37a0*/  UTCBAR [UR7], URZ ;  /* 0x000000ff070073e9 */ /* 0x0003e600080000ff */
[----:B------:R-:W-:Y:S01]  /*37b0*/  LOP3.LUT R11, R11, UR6, RZ, 0x3c, !PT ;  /* 0x000000060b0b7c12 */ /* 0x000fe2000f8e3cff */
[----:B------:R-:W-:Y:S07]  /*37c0*/  @P1 BRA `(.L_x_59) ;  /* 0xfffffff800501947 */ /* 0x000fee000383ffff */
[----:B------:R-:W2:Y:S01]  /*37d0*/  S2UR UR4, SR_CgaCtaId ;  /* 0x00000000000479c3 */ /* 0x000ea20000008800 */
[----:B------:R-:W-:Y:S01]  /*37e0*/  ELECT P0, URZ, PT ;  /* 0x0000000000ff782f */ /* 0x000fe20003800000 */
[----:B------:R-:W-:Y:S01]  /*37f0*/  IMAD.MOV.U32 R0, RZ, RZ, 0x1 ;  /* 0x00000001ff007424 */ /* 0x000fe200078e00ff */
[----:B------:R-:W-:Y:S01]  /*3800*/  UIADD3 UR5, UPT, UPT, UR5, 0xd0, URZ ;  /* 0x000000d005057890 */ /* 0x000fe2000fffe0ff */
[----:B------:R-:W-:Y:S01]  /*3810*/  SHF.L.U32 R3, R11, 0x1f, RZ ;  /* 0x0000001f0b037819 */ /* 0x000fe200000006ff */
[----:B------:R-:W-:-:S03]  /*3820*/  UMOV UR6, 0x40 ;  /* 0x0000004000067882 */ /* 0x000fc60000000000 */
[----:B------:R-:W-:Y:S01]  /*3830*/  UVIRTCOUNT.DEALLOC.SMPOOL 0x80 ;  /* 0x000000800000784c */ /* 0x000fe20000000000 */
[----:B--2---:R-:W-:Y:S02]  /*3840*/  ULEA UR4, UR4, UR6, 0x18 ;  /* 0x0000000604047291 */ /* 0x004fe4000f8ec0ff */
[----:B------:R-:W-:-:S07]  /*3850*/  ULEA UR6, UR15, UR5, 0x3 ;  /* 0x000000050f067291 */ /* 0x000fce000f8e18ff */
[----:B------:R2:W-:Y:S02]  /*3860*/  @P0 STS.U8 [UR4+0x1c], R0 ;  /* 0x00001c00ff000988 */ /* 0x0005e40008000004 */
[----:B------:R-:W4:Y:S02]  /*3870*/  SYNCS.PHASECHK.TRANS64.TRYWAIT P0, [UR6], R3 ;  /* 0x00000003ff0075a7 */ /* 0x000f240008001106 */
[----:B--2-4-:R-:W-:Y:S05]  /*3880*/  @!P0 BRA `(.L_x_60) ;  /* 0x00000050001c8947 */ /* 0x014fea0003800000 */
.L_x_151:
[----:B-1----:R-:W-:-:S04]  /*3890*/  UIADD3 UR7, UPT, UPT, UR15, 0x1, URZ ;  /* 0x000000010f077890 */ /* 0x002fc8000fffe0ff */
[----:B------:R-:W-:-:S04]  /*38a0*/  UISETP.NE.AND UP0, UPT, UR7, 0x4, UPT ;  /* 0x000000040700788c */ /* 0x000fc8000bf05270 */
[----:B------:R-:W-:Y:S02]  /*38b0*/  USEL UR8, URZ, 0x1, UP0 ;  /* 0x00000001ff087887 */ /* 0x000fe40008000000 */
[----:B------:R-:W-:-:S04]  /*38c0*/  USEL UR7, UR7, URZ, UP0 ;  /* 0x000000ff07077287 */ /* 0x000fc80008000000 */
[----:B------:R-:W-:Y:S01]  /*38d0*/  ULEA UR6, UR7, UR5, 0x3 ;  /* 0x0000000507067291 */ /* 0x000fe2000f8e18ff */
[----:B------:R-:W-:-:S04]  /*38e0*/  LOP3.LUT R2, R11, UR8, RZ, 0x3c, !PT ;  /* 0x000000080b027c12 */ /* 0x000fc8000f8e3cff */
[----:B--2---:R-:W-:-:S04]  /*38f0*/  SHF.L.U32 R3, R2, 0x1f, RZ ;  /* 0x0000001f02037819 */ /* 0x004fc800000006ff */
[----:B------:R-:W1:Y:S02]  /*3900*/  SYNCS.PHASECHK.TRANS64.TRYWAIT P0, [UR6], R3 ;  /* 0x00000003ff0075a7 */ /* 0x000e640008001106 */
[----:B-1----:R-:W-:Y:S05]  /*3910*/  @!P0 BRA `(.L_x_61) ;  /* 0x0000005000108947 */ /* 0x002fea0003800000 */
.L_x_153:
        /* <DEDUP_REMOVED lines=9> */
.L_x_155:
[----:B------:R-:W-:-:S04]  /*39b0*/  UIADD3 UR7, UPT, UPT, UR7, 0x1, URZ ;  /* 0x0000000107077890 */ /* 0x000fc8000fffe0ff */
[----:B------:R-:W-:-:S04]  /*39c0*/  UISETP.NE.AND UP0, UPT, UR7, 0x4, UPT ;  /* 0x000000040700788c */ /* 0x000fc8000bf05270 */
[----:B------:R-:W-:Y:S02]  /*39d0*/  USEL UR6, URZ, 0x1, UP0 ;  /* 0x00000001ff067887 */ /* 0x000fe40008000000 */
[----:B------:R-:W-:-:S04]  /*39e0*/  USEL UR7, UR7, URZ, UP0 ;  /* 0x000000ff07077287 */ /* 0x000fc80008000000 */
[----:B------:R-:W-:Y:S01]  /*39f0*/  ULEA UR7, UR7, UR5, 0x3 ;  /* 0x0000000507077291 */ /* 0x000fe2000f8e18ff */
[----:B-1----:R-:W-:-:S04]  /*3a00*/  LOP3.LUT R3, R2, UR6, RZ, 0x3c, !PT ;  /* 0x0000000602037c12 */ /* 0x002fc8000f8e3cff */
[----:B------:R-:W-:-:S04]  /*3a10*/  SHF.L.U32 R3, R3, 0x1f, RZ ;  /* 0x0000001f03037819 */ /* 0x000fc800000006ff */
[----:B------:R-:W1:Y:S02]  /*3a20*/  SYNCS.PHASECHK.TRANS64.TRYWAIT P0, [UR7], R3 ;  /* 0x00000003ff0075a7 */ /* 0x000e640008001107 */
[----:B-1----:R-:W-:Y:S05]  /*3a30*/  @!P0 BRA `(.L_x_63) ;  /* 0x0000004c00f88947 */ /* 0x002fea0003800000 */
.L_x_157:
[----:B------:R-:W-:Y:S01]  /*3a40*/  NOP ;  /* 0x0000000000007918 */ /* 0x000fe20000000000 */
[----:B-1----:R-:W1:Y:S01]  /*3a50*/  LDS R0, [UR4+0x14] ;  /* 0x00001404ff007984 */ /* 0x002e620008000800 */
[----:B------:R-:W-:Y:S01]  /*3a60*/  ULOP3.LUT UR6, UR16, 0xffff, URZ, 0xc0, !UPT ;  /* 0x0000ffff10067892 */ /* 0x000fe2000f8ec0ff */
[----:B------:R-:W-:Y:S01]  /*3a70*/  UMOV UR8, 0xffff ;  /* 0x0000ffff00087882 */ /* 0x000fe20000000000 */
[----:B------:R-:W-:Y:S02]  /*3a80*/  UMOV UR5, 0x1 ;  /* 0x0000000100057882 */ /* 0x000fe40000000000 */
[----:B------:R-:W-:-:S04]  /*3a90*/  USHF.R.U32.HI UR6, URZ, 0x5, UR6 ;  /* 0x00000005ff067899 */ /* 0x000fc80008011606 */
[----:B------:R-:W-:Y:S02]  /*3aa0*/  USHF.L.U32 UR8, UR8, UR6, URZ ;  /* 0x0000000608087299 */ /* 0x000fe400080006ff */
[----:B------:R-:W-:-:S04]  /*3ab0*/  USHF.L.U32 UR5, UR5, UR6, URZ ;  /* 0x0000000605057299 */ /* 0x000fc800080006ff */
[----:B-1----:R-:W-:-:S04]  /*3ac0*/  LOP3.LUT R0, R0, UR8, RZ, 0xc0, !PT ;  /* 0x0000000800007c12 */ /* 0x002fc8000f8ec0ff */
[----:B------:R-:W-:-:S13]  /*3ad0*/  ISETP.NE.AND P0, PT, R0, UR8, PT ;  /* 0x0000000800007c0c */ /* 0x000fda000bf05270 */
[----:B------:R-:W-:Y:S05]  /*3ae0*/  @P0 BRA `(.L_x_64) ;  /* 0x0000000000580947 */ /* 0x000fea0003800000 */
[----:B------:R-:W1:Y:S02]  /*3af0*/  LDS R0, [UR4+0x18] ;  /* 0x00001804ff007984 */ /* 0x000e640008000800 */
[----:B-1----:R-:W-:-:S04]  /*3b00*/  LOP3.LUT R0, R0, UR5, RZ, 0xc0, !PT ;  /* 0x0000000500007c12 */ /* 0x002fc8000f8ec0ff */
[----:B------:R-:W-:-:S13]  /*3b10*/  ISETP.NE.AND P0, PT, R0, UR5, PT ;  /* 0x0000000500007c0c */ /* 0x000fda000bf05270 */
[----:B------:R-:W-:Y:S05]  /*3b20*/  @P0 BRA `(.L_x_65) ;  /* 0x00000000003c0947 */ /* 0x000fea0003800000 */
[----:B------:R-:W1:Y:S01]  /*3b30*/  S2R R2, SR_LANEID ;  /* 0x0000000000027919 */ /* 0x000e620000000000 */
[----:B------:R-:W-:Y:S01]  /*3b40*/  ULOP3.LUT UR8, URZ, UR8, URZ, 0x33, !UPT ;  /* 0x00000008ff087292 */ /* 0x000fe2000f8e33ff */
[----:B------:R-:W-:Y:S01]  /*3b50*/  LOP3.LUT R4, RZ, UR5, RZ, 0x33, !PT ;  /* 0x00000005ff047c12 */ /* 0x000fe2000f8e33ff */
[----:B------:R-:W-:Y:S02]  /*3b60*/  VOTEU.ANY UR7, UPT, PT ;  /* 0x0000000000077886 */ /* 0x000fe400038e0100 */
[----:B------:R-:W-:Y:S01]  /*3b70*/  UFLO.U32 UR7, UR7 ;  /* 0x00000007000772bd */ /* 0x000fe200080e0000 */
[----:B------:R-:W2:Y:S01]  /*3b80*/  REDUX UR5, R4 ;  /* 0x00000000040573c4 */ /* 0x000ea20000000000 */
[----:B------:R-:W-:-:S06]  /*3b90*/  IMAD.U32 R0, RZ, RZ, UR8 ;  /* 0x00000008ff007e24 */ /* 0x000fcc000f8e00ff */
[----:B------:R4:W-:Y:S01]  /*3ba0*/  UTCATOMSWS.AND URZ, UR8 ;  /* 0x0000000800ff79e3 */ /* 0x0009e20008000000 */
[----:B------:R-:W3:Y:S01]  /*3bb0*/  REDUX UR6, R0 ;  /* 0x00000000000673c4 */ /* 0x000ee20000000000 */
[----:B-1----:R-:W-:Y:S01]  /*3bc0*/  ISETP.EQ.U32.AND P0, PT, R2, UR7, PT ;  /* 0x0000000702007c0c */ /* 0x002fe2000bf02070 */
[----:B--2---:R-:W-:Y:S01]  /*3bd0*/  IMAD.U32 R2, RZ, RZ, UR5 ;  /* 0x00000005ff027e24 */ /* 0x004fe2000f8e00ff */
[----:B---3--:R-:W-:-:S11]  /*3be0*/  MOV R3, UR6 ;  /* 0x0000000600037c02 */ /* 0x008fd60008000f00 */
[----:B------:R4:W-:Y:S04]  /*3bf0*/  @P0 ATOMS.AND RZ, [UR4+0x14], R3 ;  /* 0x00001403ffff098c */ /* 0x0009e8000a800004 */
[----:B------:R4:W-:Y:S01]  /*3c00*/  @P0 ATOMS.AND RZ, [UR4+0x18], R2 ;  /* 0x00001802ffff098c */ /* 0x0009e2000a800004 */
[----:B------:R-:W-:Y:S05]  /*3c10*/  BRA `(.L_x_66) ;  /* 0x0000000000147947 */ /* 0x000fea0003800000 */
.L_x_65:
[----:B------:R-:W-:Y:S02]  /*3c20*/  MOV R2, 0x3c40 ;  /* 0x00003c4000027802 */ /* 0x000fe40000000f00 */
[----:B---3-5:R-:W-:Y:S05]  /*3c30*/  CALL.REL.NOINC `($__internal_0_$__cuda_sm10x_tcgen05_guardrail_trap_col_being_dealloced_not_returned_by_alloc) ;  /* 0x0000005000e07944 */ /* 0x028fea0003c00000 */
[----:B------:R-:W-:Y:S05]  /*3c40*/  BRA `(.L_x_66) ;  /* 0x0000000000087947 */ /* 0x000fea0003800000 */
.L_x_64:
[----:B------:R-:W-:Y:S02]  /*3c50*/  MOV R2, 0x3c70 ;  /* 0x00003c7000027802 */ /* 0x000fe40000000f00 */
[----:B---3-5:R-:W-:Y:S05]  /*3c60*/  CALL.REL.NOINC `($__internal_2_$__cuda_sm10x_tcgen05_guardrail_trap_unallocated_columns_being_dealloced) ;  /* 0x0000005000ec7944 */ /* 0x028fea0003c00000 */
.L_x_66:
[----:B------:R-:W-:Y:S01]  /*3c70*/  NOP ;  /* 0x0000000000007918 */ /* 0x000fe20000000000 */
[----:B----4-:R-:W-:Y:S05]  /*3c80*/  EXIT ;  /* 0x000000000000794d */ /* 0x010fea0003800000 */
.L_x_48:
[----:B------:R-:W-:-:S09]  /*3c90*/  UISETP.NE.OR UP2, UPT, UR8, 0x3, !UP2 ;  /* 0x000000030800788c */ /* 0x000fd2000d745670 */
[----:B------:R-:W-:Y:S05]  /*3ca0*/  BRA.U UP2, `(.L_x_67) ;  /* 0x0000001102147547 */ /* 0x000fea000b800000 */
[----:B------:R-:W1:Y:S01]  /*3cb0*/  LDC R0, c[0x0][0xb30] ;  /* 0x0002cc00ff007b82 */ /* 0x000e620000000800 */
[----:B------:R-:W2:Y:S01]  /*3cc0*/  LDCU.64 UR8, c[0x0][0x888] ;  /* 0x00011100ff0877ac */ /* 0x000ea20008000a00 */
[----:B------:R-:W-:Y:S02]  /*3cd0*/  HFMA2 R25, -RZ, RZ, 0, 0 ;  /* 0x00000000ff197431 */ /* 0x000fe400000001ff */
[----:B-----5:R-:W-:Y:S01]  /*3ce0*/  IMAD.MOV.U32 R32, RZ, RZ, 0x1 ;  /* 0x00000001ff207424 */ /* 0x020fe200078e00ff */
[----:B------:R-:W-:Y:S01]  /*3cf0*/  MOV R23, 0x2000 ;  /* 0x0000200000177802 */ /* 0x000fe20000000f00 */
[----:B------:R-:W4:Y:S01]  /*3d00*/  LDCU.64 UR4, c[0x0][0x890] ;  /* 0x00011200ff0477ac */ /* 0x000f220008000a00 */
[----:B------:R-:W-:Y:S01]  /*3d10*/  IMAD.MOV.U32 R27, RZ, RZ, RZ ;  /* 0x000000ffff1b7224 */ /* 0x000fe200078e00ff */
[----:B------:R-:W3:Y:S01]  /*3d20*/  LDC R19, c[0x0][0x370] ;  /* 0x0000dc00ff137b82 */ /* 0x000ee20000000800 */
[----:B------:R-:W-:Y:S01]  /*3d30*/  UMOV UR7, 0x400 ;  /* 0x0000040000077882 */ /* 0x000fe20000000000 */
[----:B------:R-:W-:-:S02]  /*3d40*/  UPLOP3.LUT UP1, UPT, UPT, UPT, UPT, 0x40, 0x4 ;  /* 0x000000000004789c */ /* 0x000fc40003f2e870 */
[----:B------:R-:W-:-:S04]  /*3d50*/  ULEA UR7, UR37, UR7, 0x18 ;  /* 0x0000000725077291 */ /* 0x000fc8000f8ec0ff */
[----:B------:R-:W3:Y:S01]  /*3d60*/  LDC R2, c[0x0][0xb0c] ;  /* 0x0002c300ff027b82 */ /* 0x000ee20000000800 */
[----:B------:R-:W-:Y:S02]  /*3d70*/  UIADD3 UR13, UPT, UPT, UR7, 0x58, URZ ;  /* 0x00000058070d7890 */ /* 0x000fe4000fffe0ff */
[----:B--2---:R-:W-:Y:S02]  /*3d80*/  UISETP.NE.U32.AND UP2, UPT, UR8, URZ, UPT ;  /* 0x000000ff0800728c */ /* 0x004fe4000bf45070 */
[----:B------:R-:W-:Y:S02]  /*3d90*/  UIADD3 UR33, UPT, UPT, UR7, 0x40, URZ ;  /* 0x0000004007217890 */ /* 0x000fe4000fffe0ff */
[----:B----4-:R-:W-:Y:S01]  /*3da0*/  UISETP.NE.U32.AND UP3, UPT, UR4, URZ, UPT ;  /* 0x000000ff0400728c */ /* 0x010fe2000bf65070 */
[----:B------:R-:W2:Y:S01]  /*3db0*/  LDC R18, c[0x0][0xb20] ;  /* 0x0002c800ff127b82 */ /* 0x000ea20000000800 */
[----:B-1----:R-:W-:Y:S01]  /*3dc0*/  ISETP.NE.AND P1, PT, R0, 0x1, PT ;  /* 0x000000010000780c */ /* 0x002fe20003f25270 */
[----:B------:R-:W-:-:S02]  /*3dd0*/  UISETP.NE.AND.EX UP2, UPT, UR9, URZ, UPT, UP2 ;  /* 0x000000ff0900728c */ /* 0x000fc4000bf45320 */
[----:B------:R-:W-:Y:S02]  /*3de0*/  UIADD3 UR25, UPT, UPT, UR7, 0x48, URZ ;  /* 0x0000004807197890 */ /* 0x000fe4000fffe0ff */
[----:B------:R-:W-:Y:S02]  /*3df0*/  UIADD3 UR17, UPT, UPT, UR7, 0x50, URZ ;  /* 0x0000005007117890 */ /* 0x000fe4000fffe0ff */
[----:B------:R-:W1:Y:S01]  /*3e00*/  LDC.64 R36, c[0x0][0x348] ;  /* 0x0000d200ff247b82 */ /* 0x000e620000000a00 */
[----:B------:R-:W-:Y:S02]  /*3e10*/  UPRMT UR13, UR37, 0x654, UR13 ;  /* 0x00000654250d7896 */ /* 0x000fe4000800000d */
[----:B------:R-:W-:-:S05]  /*3e20*/  UISETP.NE.AND.EX UP3, UPT, UR5, URZ, UPT, UP3 ;  /* 0x000000ff0500728c */ /* 0x000fca000bf65330 */
[----:B------:R-:W4:Y:S08]  /*3e30*/  LDC.64 R16, c[0x0][0xb10] ;  /* 0x0002c400ff107b82 */ /* 0x000f300000000a00 */
[----:B------:R-:W1:Y:S08]  /*3e40*/  LDC.64 R6, c[0x0][0xb18] ;  /* 0x0002c600ff067b82 */ /* 0x000e700000000a00 */
[----:B------:R-:W1:Y:S08]  /*3e50*/  LDC.64 R4, c[0x0][0xb28] ;  /* 0x0002ca00ff047b82 */ /* 0x000e700000000a00 */
[----:B--23--:R-:W1:Y:S02]  /*3e60*/  LDC R22, c[0x0][0x374] ;  /* 0x0000dd00ff167b82 */ /* 0x00ce640000000800 */
.L_x_78:
[----:B------:R-:W-:Y:S02]  /*3e70*/  LEA R0, R27, UR7, 0x3 ;  /* 0x000000071b007c11 */ /* 0x000fe4000f8e18ff */
[----:B------:R-:W-:Y:S02]  /*3e80*/  SHF.L.U32 R3, R25, 0x1f, RZ ;  /* 0x0000001f19037819 */ /* 0x000fe400000006ff */
[----:B------:R-:W-:Y:S02]  /*3e90*/  LEA R28, R27, UR7, 0x4 ;  /* 0x000000071b1c7c11 */ /* 0x000fe4000f8e20ff */
[----:B--2---:R-:W2:Y:S02]  /*3ea0*/  SYNCS.PHASECHK.TRANS64.TRYWAIT P0, [R0+URZ+0x90], R3 ;  /* 0x00009003000075a7 */ /* 0x004ea400080011ff */
[----:B--2---:R-:W-:Y:S05]  /*3eb0*/  @!P0 BRA `(.L_x_68) ;  /* 0x0000004800f08947 */ /* 0x004fea0003800000 */
.L_x_158:
[----:B------:R-:W-:Y:S01]  /*3ec0*/  ISETP.GE.AND P0, PT, R26, 0x1, PT ;  /* 0x000000011a00780c */ /* 0x000fe20003f06270 */
[----:B------:R-:W3:Y:S01]  /*3ed0*/  LDS.128 R28, [R28+0x120] ;  /* 0x000120001c1c7984 */ /* 0x000ee20000000c00 */
[----:B--2---:R-:W-:Y:S01]  /*3ee0*/  VIADD R0, R0, 0xa0 ;  /* 0x000000a000007836 */ /* 0x004fe20000000000 */
[----:B------:R-:W-:Y:S01]  /*3ef0*/  @!PT LDS RZ, [RZ] ;  /* 0x00000000fffff984 */ /* 0x000fe20000000800 */
[----:B------:R-:W-:Y:S01]  /*3f00*/  @!PT LDS RZ, [RZ] ;  /* 0x00000000fffff984 */ /* 0x000fe20000000800 */
[----:B------:R-:W-:Y:S01]  /*3f10*/  @!PT LDS RZ, [RZ] ;  /* 0x00000000fffff984 */ /* 0x000fe20000000800 */
[----:B------:R-:W-:Y:S01]  /*3f20*/  @!PT LDS RZ, [RZ] ;  /* 0x00000000fffff984 */ /* 0x000fe20000000800 */
[----:B------:R2:W-:Y:S06]  /*3f30*/  MEMBAR.ALL.CTA ;  /* 0x0000000000007992 */ /* 0x0005ec0000008000 */
[----:B--2---:R-:W2:Y:S01]  /*3f40*/  FENCE.VIEW.ASYNC.S ;  /* 0x00000000000073c6 */ /* 0x004ea20000000000 */
[----:B------:R-:W-:Y:S04]  /*3f50*/  PRMT R0, RZ, 0x654, R0 ;  /* 0x00000654ff007816 */ /* 0x000fe80000000000 */
[----:B--2---:R2:W-:Y:S01]  /*3f60*/  SYNCS.ARRIVE.TRANS64.RED.A1T0 RZ, [R0+URZ], RZ ;  /* 0x000000ff00ff79a7 */ /* 0x0045e200081004ff */
[----:B---3--:R-:W-:Y:S11]  /*3f70*/  LOP3.LUT P3, RZ, R30, 0x1, RZ, 0xc0, !PT ;  /* 0x000000011eff7812 */ /* 0x008ff6000786c0ff */
[----:B------:R-:W-:Y:S02]  /*3f80*/  @!UPT UIADD3 URZ, UPT, UPT, URZ, URZ, URZ ;  /* 0x000000fffffff290 */ /* 0x000fe4000fffe0ff */
[----:B------:R-:W-:Y:S02]  /*3f90*/  @P3 MOV R13, R28 ;  /* 0x0000001c000d3202 */ /* 0x000fe40000000f00 */
[----:B------:R-:W-:Y:S01]  /*3fa0*/  @P3 LOP3.LUT R8, R29, 0xffff, RZ, 0xc0, !PT ;  /* 0x0000ffff1d083812 */ /* 0x000fe200078ec0ff */
[----:B--2---:R-:W-:Y:S06]  /*3fb0*/  @!P0 BRA `(.L_x_69) ;  /* 0x0000000000a48947 */ /* 0x004fec0003800000 */
[----:B-1----:R-:W-:Y:S01]  /*3fc0*/  IMAD.HI.U32 R33, R22, R7, RZ ;  /* 0x0000000716217227 */ /* 0x002fe200078e00ff */
[----:B------:R-:W-:Y:S02]  /*3fd0*/  ISETP.NE.AND P0, PT, R6, 0x1, PT ;  /* 0x000000010600780c */ /* 0x000fe40003f05270 */
[----:B------:R-:W-:Y:S01]  /*3fe0*/  ISETP.NE.AND P2, PT, R26, 0x1, PT ;  /* 0x000000011a00780c */ /* 0x000fe20003f45270 */
[----:B----4-:R-:W-:Y:S01]  /*3ff0*/  IMAD.HI.U32 R34, R19, R16, RZ ;  /* 0x0000001013227227 */ /* 0x010fe200078e00ff */
[----:B------:R-:W-:Y:S02]  /*4000*/  SHF.R.U32.HI R33, RZ, R18, R33 ;  /* 0x00000012ff217219 */ /* 0x000fe40000011621 */
[----:B------:R-:W-:Y:S01]  /*4010*/  ISETP.NE.AND P4, PT, R2, 0x1, PT ;  /* 0x000000010200780c */ /* 0x000fe20003f85270 */
[----:B------:R-:W-:Y:S01]  /*4020*/  IMAD.HI.U32 R38, R13, R16, RZ ;  /* 0x000000100d267227 */ /* 0x000fe200078e00ff */
[----:B------:R-:W-:Y:S02]  /*4030*/  SHF.R.U32.HI R34, RZ, R17, R34 ;  /* 0x00000011ff227219 */ /* 0x000fe40000011622 */
[----:B------:R-:W-:Y:S01]  /*4040*/  SEL R3, R22, R33, !P0 ;  /* 0x0000002116037207 */ /* 0x000fe20004000000 */
[C---:B------:R-:W-:Y:S01]  /*4050*/  IMAD.HI.U32 R33, R8.reuse, R7, RZ ;  /* 0x0000000708217227 */ /* 0x040fe200078e00ff */
[----:B------:R-:W-:Y:S02]  /*4060*/  SEL R11, R19, R34, !P4 ;  /* 0x00000022130b7207 */ /* 0x000fe40006000000 */
[----:B------:R-:W-:Y:S01]  /*4070*/  SHF.R.U32.HI R38, RZ, R17, R38 ;  /* 0x00000011ff267219 */ /* 0x000fe20000011626 */
[----:B------:R-:W-:Y:S01]  /*4080*/  IMAD.HI.U32 R40, R3, R4, RZ ;  /* 0x0000000403287227 */ /* 0x000fe200078e00ff */
[----:B------:R-:W-:Y:S03]  /*4090*/  SHF.R.U32.HI R33, RZ, R18, R33 ;  /* 0x00000012ff217219 */ /* 0x000fe60000011621 */
[----:B------:R-:W-:Y:S01]  /*40a0*/  IMAD.HI.U32 R34, R11, R4, RZ ;  /* 0x000000040b227227 */ /* 0x000fe200078e00ff */
[----:B------:R-:W-:Y:S02]  /*40b0*/  @P2 SHF.R.U32.HI R3, RZ, R5, R40 ;  /* 0x00000005ff032219 */ /* 0x000fe40000011628 */
[----:B------:R-:W-:Y:S02]  /*40c0*/  SEL R9, R8, R33, !P0 ;  /* 0x0000002108097207 */ /* 0x000fe40004000000 */
[----:B------:R-:W-:Y:S01]  /*40d0*/  @P2 SHF.R.U32.HI R11, RZ, R5, R34 ;  /* 0x00000005ff0b2219 */ /* 0x000fe20000011622 */
[C---:B------:R-:W-:Y:S01]  /*40e0*/  IMAD R10, R26.reuse, R3, RZ ;  /* 0x000000031a0a7224 */ /* 0x040fe200078e02ff */
[----:B------:R-:W-:Y:S01]  /*40f0*/  SEL R3, R13, R38, !P4 ;  /* 0x000000260d037207 */ /* 0x000fe20006000000 */
[C---:B------:R-:W-:Y:S03]  /*4100*/  IMAD.HI.U32 R14, R9.reuse, R4, RZ ;  /* 0x00000004090e7227 */ /* 0x040fe600078e00ff */
[----:B------:R-:W-:Y:S01]  /*4110*/  ISETP.GE.AND P0, PT, R9, R10, PT ;  /* 0x0000000a0900720c */ /* 0x000fe20003f06270 */
[C---:B------:R-:W-:Y:S01]  /*4120*/  IMAD R12, R26.reuse, R11, RZ ;  /* 0x0000000b1a0c7224 */ /* 0x040fe200078e02ff */
[-C--:B------:R-:W-:Y:S04]  /*4130*/  SHF.R.U32.HI R14, RZ, R5.reuse, R14 ;  /* 0x00000005ff0e7219 */ /* 0x080fe8000001160e */
[----:B------:R-:W-:Y:S02]  /*4140*/  ISETP.GE.OR P0, PT, R3, R12, P0 ;  /* 0x0000000c0300720c */ /* 0x000fe40000706670 */
[----:B------:R-:W-:Y:S05]  /*4150*/  SEL R15, R9, R14, !P2 ;  /* 0x0000000e090f7207 */ /* 0x000fea0005000000 */
[----:B------:R-:W-:Y:S04]  /*4160*/  IMAD.MOV R14, RZ, RZ, -R15 ;  /* 0x000000ffff0e7224 */ /* 0x000fe800078e0a0f */
[----:B------:R-:W-:Y:S02]  /*4170*/  IMAD R14, R26, R14, R9 ;  /* 0x0000000e1a0e7224 */ /* 0x000fe400078e0209 */
[C---:B------:R-:W-:Y:S05]  /*4180*/  @!P0 IMAD.HI.U32 R10, R3.reuse, R4, RZ ;  /* 0x00000004030a8227 */ /* 0x040fea00078e00ff */
[----:B------:R-:W-:Y:S04]  /*4190*/  @!P0 SHF.R.U32.HI R10, RZ, R5, R10 ;  /* 0x00000005ff0a8219 */ /* 0x000fe8000001160a */
[----:B------:R-:W-:Y:S01]  /*41a0*/  @!P0 SEL R0, R3, R10, !P2 ;  /* 0x0000000a03008207 */ /* 0x000fe20005000000 */
[----:B------:R-:W-:Y:S03]  /*41b0*/  IMAD.MOV R10, RZ, RZ, -R3 ;  /* 0x000000ffff0a7224 */ /* 0x000fe600078e0a03 */
[----:B------:R-:W-:Y:S01]  /*41c0*/  @!P0 IADD3 R15, PT, PT, R15, -R0, RZ ;  /* 0x800000000f0f8210 */ /* 0x000fe20007ffe0ff */
[----:B------:R-:W-:Y:S01]  /*41d0*/  @!P0 IMAD R0, R11, R14, R0 ;  /* 0x0000000e0b008224 */ /* 0x000fe200078e0200 */
[----:B------:R-:W-:Y:S01]  /*41e0*/  IADD3 R11, PT, PT, -R9, RZ, RZ ;  /* 0x000000ff090b7210 */ /* 0x000fe20007ffe1ff */
[----:B------:R-:W-:Y:S02]  /*41f0*/  IMAD R13, R2, R10, R13 ;  /* 0x0000000a020d7224 */ /* 0x000fe400078e020d */
[----:B------:R-:W-:Y:S02]  /*4200*/  @!P0 IMAD R9, R15, R26, R3 ;  /* 0x0000001a0f098224 */ /* 0x000fe400078e0203 */
[----:B------:R-:W-:Y:S02]  /*4210*/  @!P0 IMAD.MOV.U32 R3, RZ, RZ, R0 ;  /* 0x000000ffff038224 */ /* 0x000fe400078e0000 */
[----:B------:R-:W-:Y:S02]  /*4220*/  IMAD R8, R6, R11, R8 ;  /* 0x0000000b06087224 */ /* 0x000fe400078e0208 */
[----:B------:R-:W-:Y:S02]  /*4230*/  IMAD R13, R3, R2, R13 ;  /* 0x00000002030d7224 */ /* 0x000fe400078e020d */
[----:B------:R-:W-:Y:S02]  /*4240*/  IMAD R8, R9, R6, R8 ;  /* 0x0000000609087224 */ /* 0x000fe400078e0208 */
.L_x_69:
[----:B------:R-:W-:Y:S05]  /*4250*/  BRA.U UP1, `(.L_x_70) ;  /* 0x0000000101107547 */ /* 0x000fea000b800000 */
[----:B------:R-:W-:Y:S04]  /*4260*/  MOV R0, UR6 ;  /* 0x0000000600007c02 */ /* 0x000fe80008000f00 */
[----:B------:R-:W-:Y:S04]  /*4270*/  SHF.L.U32 R3, R0, 0x1f, RZ ;  /* 0x0000001f00037819 */ /* 0x000fe800000006ff */
[----:B------:R-:W2:Y:S02]  /*4280*/  SYNCS.PHASECHK.TRANS64.TRYWAIT P0, [UR7+0x88], R3 ;  /* 0x00008803ff0075a7 */ /* 0x000ea40008001107 */
[----:B--2---:R-:W-:Y:S05]  /*4290*/  @!P0 BRA `(.L_x_71) ;  /* 0x00000048000c8947 */ /* 0x004fea0003800000 */
.L_x_70:
[----:B------:R-:W-:Y:S02]  /*42a0*/  R2UR UR35, R21 ;  /* 0x00000000152372ca */ /* 0x000fe400000e0000 */
[----:B------:R-:W-:Y:S02]  /*42b0*/  R2UR UR34, R20 ;  /* 0x00000000142272ca */ /* 0x000fe400000e0000 */
[----:B------:R-:W-:Y:S02]  /*42c0*/  ISETP.NE.U32.AND P2, PT, RZ, UR4, PT ;  /* 0x00000004ff007c0c */ /* 0x000fe4000bf45070 */
[----:B------:R-:W-:Y:S02]  /*42d0*/  SHF.L.U32 R12, R32, 0x1f, RZ ;  /* 0x0000001f200c7819 */ /* 0x000fe400000006ff */
[----:B------:R-:W-:Y:S05]  /*42e0*/  ISETP.NE.AND.EX P2, PT, RZ, UR5, PT, P2 ;  /* 0x00000005ff007c0c */ /* 0x000fea000bf45320 */
[----:B------:R-:W-:Y:S02]  /*42f0*/  USHF.L.U32 UR35, UR35, 0x7, URZ ;  /* 0x0000000723237899 */ /* 0x000fe400080006ff */
[----:B------:R-:W-:Y:S01]  /*4300*/  USHF.L.U32 UR34, UR34, 0x6, URZ ;  /* 0x0000000622227899 */ /* 0x000fe200080006ff */
[----:B------:R-:W-:Y:S11]  /*4310*/  BRA.U !UP3, `(.L_x_72) ;  /* 0x000000010b347547 */ /* 0x000ff6000b800000 */
[----:B------:R-:W-:Y:S01]  /*4320*/  UPLOP3.LUT UP0, UPT, UPT, UPT, UP2, 0x80, 0x8 ;  /* 0x000000000008789c */ /* 0x000fe20003f0f020 */
[----:B--2---:R-:W-:Y:S02]  /*4330*/  HFMA2 R0, -RZ, RZ, 0, 5.9604644775390625e-08 ;  /* 0x00000001ff007431 */ /* 0x004fe400000001ff */
[----:B------:R-:W-:Y:S03]  /*4340*/  IMAD.MOV.U32 R67, RZ, RZ, 0x1 ;  /* 0x00000001ff437424 */ /* 0x000fe600078e00ff */
[----:B------:R-:W-:Y:S05]  /*4350*/  PLOP3.LUT P0, PT, PT, PT, UP0, 0x80, 0x8 ;  /* 0x000000000008781c */ /* 0x000fea0003f0f008 */
[----:B------:R-:W2:Y:S01]  /*4360*/  @UP0 LDCU.64 UR10, c[0x0][0x888] ;  /* 0x00011100ff0a07ac */ /* 0x000ea20008000a00 */
[----:B------:R-:W-:Y:S07]  /*4370*/  @UP0 UIMAD UR8, UR36, UR4, URZ ;  /* 0x00000004240802a4 */ /* 0x000fee000f8e02ff */
[----:B------:R-:W-:Y:S01]  /*4380*/  @!P0 PRMT R67, R0, 0x7610, R67 ;  /* 0x0000761000438816 */ /* 0x000fe20000000043 */
[----:B--2---:R-:W-:Y:S03]  /*4390*/  @UP0 UIMAD.WIDE UR10, UR8, 0x4, UR10 ;  /* 0x00000004080a08a5 */ /* 0x004fe6000f8e020a */
[----:B------:R-:W2:Y:S03]  /*43a0*/  @!UP0 LDCU UR8, c[0x0][0x880] ;  /* 0x00011000ff0887ac */ /* 0x000ea60008000800 */
[----:B------:R-:W-:Y:S01]  /*43b0*/  IMAD.U32 R10, RZ, RZ, UR10 ;  /* 0x0000000aff0a7e24 */ /* 0x000fe2000f8e00ff */
[----:B------:R-:W-:Y:S05]  /*43c0*/  MOV R11, UR11 ;  /* 0x0000000b000b7c02 */ /* 0x000fea0008000f00 */
[----:B------:R3:W5:Y:S02]  /*43d0*/  @P0 LDG.E R35, desc[UR46][R10.64] ;  /* 0x0000002e0a230981 */ /* 0x000764000c1e1900 */
[----:B--23--:R-:W-:Y:S07]  /*43e0*/  @!P0 IMAD.U32 R35, RZ, RZ, UR8 ;  /* 0x00000008ff238e24 */ /* 0x00cfee000f8e00ff */
.L_x_72:
[----:B-----5:R-:W-:Y:S01]  /*43f0*/  @!P2 FSETP.EQ.AND P0, PT, R35, RZ, PT ;  /* 0x000000ff2300a20b */ /* 0x020fe20003f02000 */
[----:B------:R-:W-:Y:S01]  /*4400*/  @!UPT UIADD3 URZ, UPT, UPT, URZ, URZ, URZ ;  /* 0x000000fffffff290 */ /* 0x000fe2000fffe0ff */
[----:B------:R-:W-:Y:S11]  /*4410*/  @!P2 BRA `(.L_x_73) ;  /* 0x000000000014a947 */ /* 0x000ff60003800000 */
[----:B------:R-:W-:Y:S02]  /*4420*/  LOP3.LUT P2, RZ, R67, 0xff, RZ, 0xc0, !PT ;  /* 0x000000ff43ff7812 */ /* 0x000fe4000784c0ff */
[----:B------:R-:W-:Y:S04]  /*4430*/  PLOP3.LUT P0, PT, PT, PT, UP0, 0x80, 0x8 ;  /* 0x000000000008781c */ /* 0x000fe80003f0f008 */
[----:B------:R-:W-:Y:S07]  /*4440*/  PLOP3.LUT P0, PT, P0, PT, PT, 0x8, 0x80 ;  /* 0x000000000080781c */ /* 0x000fee000070e170 */
[----:B------:R-:W-:Y:S11]  /*4450*/  @P2 FSETP.EQ.AND P0, PT, R35, RZ, PT ;  /* 0x000000ff2300220b */ /* 0x000ff60003f02000 */
[----:B------:R-:W-:Y:S02]  /*4460*/  @!UPT UIADD3 URZ, UPT, UPT, URZ, URZ, URZ ;  /* 0x000000fffffff290 */ /* 0x000fe4000fffe0ff */
.L_x_73:
[----:B------:R-:W3:Y:S01]  /*4470*/  SYNCS.PHASECHK.TRANS64.TRYWAIT P2, [UR7+0x60], R12 ;  /* 0x0000600cff0075a7 */ /* 0x000ee20008041107 */
[----:B------:R-:W-:Y:S04]  /*4480*/  ELECT P4, URZ, PT ;  /* 0x0000000000ff782f */ /* 0x000fe80003880000 */
[----:B------:R-:W-:Y:S11]  /*4490*/  PLOP3.LUT P4, PT, P0, P4, PT, 0xf2, 0x2f ;  /* 0x00000000002f781c */ /* 0x000ff60000789e72 */
[----:B------:R-:W-:Y:S02]  /*44a0*/  @!UPT UIADD3 URZ, UPT, UPT, URZ, URZ, URZ ;  /* 0x000000fffffff290 */ /* 0x000fe4000fffe0ff */
[----:B-1----:R-:W-:Y:S05]  /*44b0*/  @!P4 IADD3 R9, P0, PT, R36, 0x580, RZ ;  /* 0x000005802409c810 */ /* 0x002fea0007f1e0ff */
[----:B--2---:R-:W-:Y:S01]  /*44c0*/  @!P4 IMAD.X R0, RZ, RZ, R37, P0 ;  /* 0x000000ffff00c224 */ /* 0x004fe200000e0625 */
[----:B---3--:R-:W-:Y:S07]  /*44d0*/  @!P2 BRA `(.L_x_74) ;  /* 0x000000440094a947 */ /* 0x008fee0003800000 */
.L_x_161:
[----:B------:R-:W-:Y:S01]  /*44e0*/  @!P4 R2UR UR8, R0 ;  /* 0x000000000008c2ca */ /* 0x000fe200000e0000 */
[----:B------:R-:W-:Y:S01]  /*44f0*/  VOTEU.ALL UP1, P4 ;  /* 0x0000000000ff7886 */ /* 0x000fe20002020000 */
[----:B------:R-:W-:Y:S01]  /*4500*/  @!P4 R2UR UR9, R9 ;  /* 0x000000000909c2ca */ /* 0x000fe200000e0000 */
[----:B------:R-:W-:Y:S01]  /*4510*/  @!P4 IMAD.MOV.U32 R0, RZ, RZ, 0x2000 ;  /* 0x00002000ff00c424 */ /* 0x000fe200078e00ff */
[----:B------:R-:W-:Y:S01]  /*4520*/  UMOV UR10, 0x0 ;  /* 0x00000000000a7882 */ /* 0x000fe20000000000 */
[----:B------:R-:W-:Y:S01]  /*4530*/  UMOV UR11, 0x10000000 ;  /* 0x10000000000b7882 */ /* 0x000fe20000000000 */
[----:B------:R-:W-:Y:S01]  /*4540*/  @!UP1 UIADD3 UR32, UPT, UPT, UR7, 0x200, URZ ;  /* 0x0000020007209890 */ /* 0x000fe2000fffe0ff */
[----:B------:R-:W-:Y:S01]  /*4550*/  @!P4 IADD3 R9, P0, PT, R36, 0x580, RZ ;  /* 0x000005802409c810 */ /* 0x000fe20007f1e0ff */
[----:B------:R-:W-:Y:S05]  /*4560*/  VOTEU.ALL UP1, P4 ;  /* 0x0000000000ff7886 */ /* 0x000fea0002020000 */
[----:B------:R-:W-:Y:S01]  /*4570*/  IMAD.U32 R11, RZ, RZ, UR8 ;  /* 0x00000008ff0b7e24 */ /* 0x000fe2000f8e00ff */
[----:B------:R-:W-:Y:S01]  /*4580*/  UPRMT UR8, UR37, 0x654, UR33 ;  /* 0x0000065425087896 */ /* 0x000fe20008000021 */
[----:B------:R-:W-:Y:S03]  /*4590*/  IMAD.U32 R10, RZ, RZ, UR9 ;  /* 0x00000009ff0a7e24 */ /* 0x000fe6000f8e00ff */
[----:B------:R-:W-:Y:S02]  /*45a0*/  @!P4 R2UR UR15, R11 ;  /* 0x000000000b0fc2ca */ /* 0x000fe400000e0000 */
[----:B------:R-:W-:Y:S11]  /*45b0*/  @!P4 R2UR UR14, R10 ;  /* 0x000000000a0ec2ca */ /* 0x000ff600000e0000 */
[----:B------:R-:W-:Y:S02]  /*45c0*/  @!UPT UIADD3 URZ, UPT, UPT, URZ, URZ, URZ ;  /* 0x000000fffffff290 */ /* 0x000fe4000fffe0ff */
[----:B------:R2:W-:Y:S01]  /*45d0*/  @!UP1 UTMALDG.3D [UR32], [UR14], desc[UR10] ;  /* 0x00000a200e0095b4 */ /* 0x0005e20008011000 */
[----:B------:R3:W-:Y:S01]  /*45e0*/  @!P4 SYNCS.ARRIVE.TRANS64.RED.A0TR RZ, [UR7+0x40], R0 ;  /* 0x00004000ffffc9a7 */ /* 0x0007e20008300407 */
[----:B------:R-:W-:Y:S01]  /*45f0*/  SYNCS.ARRIVE.TRANS64.RED.A1T0 RZ, [UR8], RZ ;  /* 0x000000ffffff79a7 */ /* 0x000fe20008100408 */
[----:B---3--:R-:W-:Y:S01]  /*4600*/  @!P4 IMAD.X R0, RZ, RZ, R37, P0 ;  /* 0x000000ffff00c224 */ /* 0x008fe200000e0625 */
[----:B------:R-:W3:Y:S02]  /*4610*/  SYNCS.PHASECHK.TRANS64.TRYWAIT P2, [UR7+0x68], R12 ;  /* 0x0000680cff0075a7 */ /* 0x000ee40008041107 */
[----:B--23--:R-:W-:Y:S05]  /*4620*/  @!P2 BRA `(.L_x_75) ;  /* 0x000000440058a947 */ /* 0x00cfea0003800000 */
.L_x_163:
        /* <DEDUP_REMOVED lines=8> */
[----:B------:R-:W-:Y:S01]  /*46b0*/  @!UP1 UIADD3 UR24, UPT, UPT, UR7, 0x2200, URZ ;  /* 0x0000220007189890 */ /* 0x000fe2000fffe0ff */
[----:B------:R-:W-:Y:S01]  /*46c0*/  VOTEU.ALL UP1, P4 ;  /* 0x0000000000ff7886 */ /* 0x000fe20002020000 */
[----:B------:R-:W-:Y:S01]  /*46d0*/  UMOV UR27, UR35 ;  /* 0x00000023001b7c82 */ /* 0x000fe20008000000 */
[----:B------:R-:W-:Y:S02]  /*46e0*/  UMOV UR28, UR36 ;  /* 0x00000024001c7c82 */ /* 0x000fe40008000000 */
[----:B------:R-:W-:Y:S01]  /*46f0*/  IMAD.U32 R11, RZ, RZ, UR8 ;  /* 0x00000008ff0b7e24 */ /* 0x000fe2000f8e00ff */
[----:B------:R-:W-:Y:S01]  /*4700*/  UPRMT UR8, UR37, 0x654, UR25 ;  /* 0x0000065425087896 */ /* 0x000fe20008000019 */
[----:B------:R-:W-:Y:S02]  /*4710*/  IMAD.U32 R10, RZ, RZ, UR9 ;  /* 0x00000009ff0a7e24 */ /* 0x000fe4000f8e00ff */
[----:B------:R-:W-:Y:S01]  /*4720*/  @!P4 IMAD.X R20, RZ, RZ, R37, P0 ;  /* 0x000000ffff14c224 */ /* 0x000fe200000e0625 */
[----:B------:R-:W-:Y:S02]  /*4730*/  @!P4 R2UR UR15, R11 ;  /* 0x000000000b0fc2ca */ /* 0x000fe400000e0000 */
[----:B------:R-:W-:Y:S11]  /*4740*/  @!P4 R2UR UR14, R10 ;  /* 0x000000000a0ec2ca */ /* 0x000ff600000e0000 */
[----:B------:R-:W-:Y:S02]  /*4750*/  @!UPT UIADD3 URZ, UPT, UPT, URZ, URZ, URZ ;  /* 0x000000fffffff290 */ /* 0x000fe4000fffe0ff */
[----:B------:R2:W-:Y:S01]  /*4760*/  @!UP1 UTMALDG.3D [UR24], [UR14], desc[UR10] ;  /* 0x00000a180e0095b4 */ /* 0x0005e20008011000 */
[----:B------:R2:W-:Y:S01]  /*4770*/  @!P4 SYNCS.ARRIVE.TRANS64.RED.A0TR RZ, [UR7+0x48], R0 ;  /* 0x00004800ffffc9a7 */ /* 0x0005e20008300407 */
[----:B------:R-:W-:Y:S01]  /*4780*/  SYNCS.ARRIVE.TRANS64.RED.A1T0 RZ, [UR8], RZ ;  /* 0x000000ffffff79a7 */ /* 0x000fe20008100408 */
[----:B------:R-:W3:Y:S02]  /*4790*/  SYNCS.PHASECHK.TRANS64.TRYWAIT P2, [UR7+0x70], R12 ;  /* 0x0000700cff0075a7 */ /* 0x000ee40008041107 */
[----:B--23--:R-:W-:Y:S05]  /*47a0*/  @!P2 BRA `(.L_x_76) ;  /* 0x000000440010a947 */ /* 0x00cfea0003800000 */
.L_x_165:
[----:B------:R-:W2:Y:S01]  /*47b0*/  LDC.64 R14, c[0x0][0xb10] ;  /* 0x0002c400ff0e7b82 */ /* 0x000ea20000000a00 */
[----:B------:R-:W-:Y:S01]  /*47c0*/  @!P4 R2UR UR8, R20 ;  /* 0x000000001408c2ca */ /* 0x000fe200000e0000 */
[----:B------:R-:W-:Y:S01]  /*47d0*/  VOTEU.ALL UP1, P4 ;  /* 0x0000000000ff7886 */ /* 0x000fe20002020000 */
[----:B------:R-:W-:Y:S01]  /*47e0*/  @!P4 R2UR UR9, R21 ;  /* 0x000000001509c2ca */ /* 0x000fe200000e0000 */
[----:B------:R-:W-:Y:S01]  /*47f0*/  UMOV UR10, 0x0 ;  /* 0x00000000000a7882 */ /* 0x000fe20000000000 */
[----:B------:R-:W-:Y:S03]  /*4800*/  UMOV UR11, 0x10000000 ;  /* 0x10000000000b7882 */ /* 0x000fe60000000000 */
[----:B------:R-:W3:Y:S01]  /*4810*/  LDC.64 R10, c[0x0][0xb18] ;  /* 0x0002c600ff0a7b82 */ /* 0x000ee20000000a00 */
[----:B------:R-:W-:Y:S01]  /*4820*/  @!UP1 UIADD3 UR18, UPT, UPT, UR34, 0x20, URZ ;  /* 0x0000002022129890 */ /* 0x000fe2000fffe0ff */
[----:B------:R-:W-:Y:S01]  /*4830*/  @P3 SHF.R.U32.HI R24, RZ, 0x10, R29 ;  /* 0x00000010ff183819 */ /* 0x000fe2000001161d */
[----:B------:R-:W-:Y:S01]  /*4840*/  @!UP1 UIADD3 UR16, UPT, UPT, UR7, 0x4200, URZ ;  /* 0x0000420007109890 */ /* 0x000fe2000fffe0ff */
[----:B------:R-:W-:Y:S01]  /*4850*/  VIADD R27, R27, 0x1 ;  /* 0x000000011b1b7836 */ /* 0x000fe20000000000 */
[----:B------:R-:W-:Y:S03]  /*4860*/  VOTEU.ALL UP1, P4 ;  /* 0x0000000000ff7886 */ /* 0x000fe60002020000 */
[----:B------:R-:W5:Y:S01]  /*4870*/  @!P1 LDC R0, c[0x0][0xb20] ;  /* 0x0002c800ff009b82 */ /* 0x000f620000000800 */
[----:B------:R-:W-:Y:S01]  /*4880*/  UMOV UR19, UR35 ;  /* 0x0000002300137c82 */ /* 0x000fe20008000000 */
[----:B------:R-:W-:Y:S01]  /*4890*/  IMAD.U32 R21, RZ, RZ, UR8 ;  /* 0x00000008ff157e24 */ /* 0x000fe2000f8e00ff */
[----:B------:R-:W-:Y:S05]  /*48a0*/  UMOV UR20, UR36 ;  /* 0x0000002400147c82 */ /* 0x000fea0008000000 */
[----:B-1----:R-:W1:Y:S01]  /*48b0*/  @!P1 LDC R3, c[0x0][0xb0c] ;  /* 0x0002c300ff039b82 */ /* 0x002e620000000800 */
[----:B------:R-:W-:Y:S01]  /*48c0*/  IMAD.U32 R20, RZ, RZ, UR9 ;  /* 0x00000009ff147e24 */ /* 0x000fe2000f8e00ff */
[----:B------:R-:W-:Y:S01]  /*48d0*/  UPRMT UR8, UR37, 0x654, UR17 ;  /* 0x0000065425087896 */ /* 0x000fe20008000011 */
[----:B------:R-:W-:Y:S03]  /*48e0*/  @!P4 R2UR UR15, R21 ;  /* 0x00000000150fc2ca */ /* 0x000fe600000e0000 */
[----:B------:R-:W-:Y:S01]  /*48f0*/  @!P4 R2UR UR14, R20 ;  /* 0x00000000140ec2ca */ /* 0x000fe200000e0000 */
[----:B------:R-:W-:Y:S11]  /*4900*/  @!P4 IMAD.MOV.U32 R20, RZ, RZ, 0x2000 ;  /* 0x00002000ff14c424 */ /* 0x000ff600078e00ff */
[----:B------:R-:W-:Y:S01]  /*4910*/  @!UPT UIADD3 URZ, UPT, UPT, URZ, URZ, URZ ;  /* 0x000000fffffff290 */ /* 0x000fe2000fffe0ff */
[----:B------:R1:W-:Y:S01]  /*4920*/  @!UP1 UTMALDG.3D [UR16], [UR14], desc[UR10] ;  /* 0x00000a100e0095b4 */ /* 0x0003e20008011000 */
[----:B------:R1:W-:Y:S02]  /*4930*/  @!P4 SYNCS.ARRIVE.TRANS64.RED.A0TR RZ, [UR7+0x50], R20 ;  /* 0x00005014ffffc9a7 */ /* 0x0003e40008300407 */
[----:B-1----:R-:W-:Y:S01]  /*4940*/  @!P1 ISETP.NE.AND P2, PT, R3, 0x1, PT ;  /* 0x000000010300980c */ /* 0x002fe20003f45270 */
[C---:B--2---:R-:W-:Y:S01]  /*4950*/  @!P1 IMAD.HI.U32 R14, R13.reuse, R14, RZ ;  /* 0x0000000e0d0e9227 */ /* 0x044fe200078e00ff */
[----:B---3--:R-:W-:Y:S03]  /*4960*/  @!P1 ISETP.NE.AND P0, PT, R10, 0x1, PT ;  /* 0x000000010a00980c */ /* 0x008fe60003f05270 */
[C---:B------:R-:W-:Y:S01]  /*4970*/  @!P1 IMAD.HI.U32 R11, R8.reuse, R11, RZ ;  /* 0x0000000b080b9227 */ /* 0x040fe200078e00ff */
[----:B------:R-:W-:Y:S04]  /*4980*/  @!P1 SHF.R.U32.HI R14, RZ, R15, R14 ;  /* 0x0000000fff0e9219 */ /* 0x000fe8000001160e */
[----:B-----5:R-:W-:Y:S01]  /*4990*/  @!P1 SHF.R.U32.HI R9, RZ, R0, R11 ;  /* 0x00000000ff099219 */ /* 0x020fe2000001160b */
[----:B------:R-:W-:Y:S01]  /*49a0*/  SYNCS.ARRIVE.TRANS64.RED.A1T0 RZ, [UR8], RZ ;  /* 0x000000ffffff79a7 */ /* 0x000fe20008100408 */
[----:B------:R-:W-:Y:S02]  /*49b0*/  @!P1 SEL R14, R13, R14, !P2 ;  /* 0x0000000e0d0e9207 */ /* 0x000fe40005000000 */
[----:B------:R-:W-:Y:S01]  /*49c0*/  @!P1 SEL R9, R8, R9, !P0 ;  /* 0x0000000908099207 */ /* 0x000fe20004000000 */
[----:B------:R-:W1:Y:S04]  /*49d0*/  SYNCS.PHASECHK.TRANS64.TRYWAIT P5, [UR7+0x78], R12 ;  /* 0x0000780cff0075a7 */ /* 0x000e6800080a1107 */
[----:B------:R-:W-:Y:S02]  /*49e0*/  @!P1 IMAD.IADD R0, R9, 0x1, -R14 ;  /* 0x0000000109009824 */ /* 0x000fe400078e0a0e */
[----:B------:R-:W-:Y:S02]  /*49f0*/  @!P1 IMAD.IADD R9, R14, 0x1, -R9 ;  /* 0x000000010e099824 */ /* 0x000fe400078e0a09 */
[----:B------:R-:W-:Y:S02]  /*4a00*/  @!P1 IMAD R13, R0, R3, R13 ;  /* 0x00000003000d9224 */ /* 0x000fe400078e020d */
[----:B------:R-:W-:Y:S01]  /*4a10*/  @!P1 IMAD R8, R9, R10, R8 ;  /* 0x0000000a09089224 */ /* 0x000fe200078e0208 */
[----:B-1----:R-:W-:Y:S06]  /*4a20*/  @!P5 BRA `(.L_x_77) ;  /* 0x000000400088d947 */ /* 0x002fec0003800000 */
.L_x_167:
[----:B-1----:R-:W-:Y:S01]  /*4a30*/  @!P4 IADD3 R3, P0, PT, R36, 0x580, RZ ;  /* 0x000005802403c810 */ /* 0x002fe20007f1e0ff */
[----:B------:R-:W-:Y:S01]  /*4a40*/  VOTEU.ALL UP1, P4 ;  /* 0x0000000000ff7886 */ /* 0x000fe20002020000 */
[----:B------:R-:W-:Y:S01]  /*4a50*/  UMOV UR18, 0x0 ;  /* 0x0000000000127882 */ /* 0x000fe20000000000 */
[----:B------:R-:W-:Y:S01]  /*4a60*/  UMOV UR19, 0x10000000 ;  /* 0x1000000000137882 */ /* 0x000fe20000000000 */
[----:B------:R-:W-:Y:S01]  /*4a70*/  @!P4 R2UR UR9, R3 ;  /* 0x000000000309c2ca */ /* 0x000fe200000e0000 */
[----:B------:R-:W-:Y:S01]  /*4a80*/  @!P4 IMAD.X R0, RZ, RZ, R37, P0 ;  /* 0x000000ffff00c224 */ /* 0x000fe200000e0625 */
[----:B------:R-:W-:Y:S01]  /*4a90*/  @!UP1 UIADD3 UR10, UPT, UPT, UR34, 0x30, URZ ;  /* 0x00000030220a9890 */ /* 0x000fe2000fffe0ff */
[----:B------:R-:W-:Y:S01]  /*4aa0*/  ISETP.NE.AND P0, PT, R27, 0x2, PT ;  /* 0x000000021b00780c */ /* 0x000fe20003f05270 */
[----:B------:R-:W-:Y:S01]  /*4ab0*/  UMOV UR11, UR35 ;  /* 0x00000023000b7c82 */ /* 0x000fe20008000000 */
[----:B------:R-:W-:Y:S01]  /*4ac0*/  UMOV UR12, UR36 ;  /* 0x00000024000c7c82 */ /* 0x000fe20008000000 */
[----:B------:R-:W-:Y:S01]  /*4ad0*/  @!P4 R2UR UR8, R0 ;  /* 0x000000000008c2ca */ /* 0x000fe200000e0000 */
[----:B------:R-:W-:Y:S01]  /*4ae0*/  IMAD.IADD R20, R8, 0x1, R66 ;  /* 0x0000000108147824 */ /* 0x000fe200078e0242 */
[----:B------:R-:W-:Y:S01]  /*4af0*/  @P3 R2UR UR36, R24 ;  /* 0x00000000182432ca */ /* 0x000fe200000e0000 */
[----:B------:R-:W-:Y:S01]  /*4b00*/  IMAD.IADD R21, R13, 0x1, R68 ;  /* 0x000000010d157824 */ /* 0x000fe200078e0244 */
[----:B------:R-:W-:Y:S02]  /*4b10*/  SEL R0, RZ, 0x1, P0 ;  /* 0x00000001ff007807 */ /* 0x000fe40000000000 */
[----:B------:R-:W-:Y:S01]  /*4b20*/  LOP3.LUT R32, R32, 0x1, RZ, 0x3c, !PT ;  /* 0x0000000120207812 */ /* 0x000fe200078e3cff */
[----:B------:R-:W-:Y:S01]  /*4b30*/  IMAD.U32 R10, RZ, RZ, UR9 ;  /* 0x00000009ff0a7e24 */ /* 0x000fe2000f8e00ff */
[----:B------:R-:W-:Y:S01]  /*4b40*/  @!UP1 UIADD3 UR9, UPT, UPT, UR7, 0x58, URZ ;  /* 0x0000005807099890 */ /* 0x000fe2000fffe0ff */
[----:B------:R-:W-:Y:S02]  /*4b50*/  LOP3.LUT R25, R25, R0, RZ, 0x3c, !PT ;  /* 0x0000000019197212 */ /* 0x000fe400078e3cff */
[----:B------:R-:W-:Y:S02]  /*4b60*/  SEL R27, R27, RZ, P0 ;  /* 0x000000ff1b1b7207 */ /* 0x000fe40000000000 */
[----:B------:R-:W-:Y:S01]  /*4b70*/  IMAD.U32 R11, RZ, RZ, UR8 ;  /* 0x00000008ff0b7e24 */ /* 0x000fe2000f8e00ff */
[----:B------:R-:W-:Y:S01]  /*4b80*/  @!P4 R2UR UR14, R10 ;  /* 0x000000000a0ec2ca */ /* 0x000fe200000e0000 */
[----:B------:R-:W-:Y:S01]  /*4b90*/  @!UP1 UIADD3 UR8, UPT, UPT, UR7, 0x6200, URZ ;  /* 0x0000620007089890 */ /* 0x000fe2000fffe0ff */
[----:B------:R-:W-:Y:S02]  /*4ba0*/  VOTEU.ALL UP1, P4 ;  /* 0x0000000000ff7886 */ /* 0x000fe40002020000 */
[----:B------:R-:W-:Y:S11]  /*4bb0*/  @!P4 R2UR UR15, R11 ;  /* 0x000000000b0fc2ca */ /* 0x000ff600000e0000 */
[----:B------:R-:W-:Y:S02]  /*4bc0*/  @!UPT UIADD3 URZ, UPT, UPT, URZ, URZ, URZ ;  /* 0x000000fffffff290 */ /* 0x000fe4000fffe0ff */
[----:B------:R2:W-:Y:S01]  /*4bd0*/  @!UP1 UTMALDG.3D [UR8], [UR14], desc[UR18] ;  /* 0x000012080e0095b4 */ /* 0x0005e20008011000 */
[----:B------:R2:W-:Y:S01]  /*4be0*/  @!P4 SYNCS.ARRIVE.TRANS64.RED.A0TR RZ, [UR7+0x58], R23 ;  /* 0x00005817ffffc9a7 */ /* 0x0005e20008300407 */
[----:B------:R-:W-:Y:S01]  /*4bf0*/  UPLOP3.LUT UP1, UPT, UPT, UPT, UPT, 0x80, 0x8 ;  /* 0x000000000008789c */ /* 0x000fe20003f2f070 */
[----:B------:R-:W-:Y:S01]  /*4c00*/  SYNCS.ARRIVE.TRANS64.RED.A1T0 RZ, [UR13], RZ ;  /* 0x000000ffffff79a7 */ /* 0x000fe2000810040d */
[----:B------:R-:W-:Y:S09]  /*4c10*/  @P3 BRA `(.L_x_78) ;  /* 0xfffffff000943947 */ /* 0x000ff2000383ffff */
[----:B------:R-:W-:-:S04]  /*4c20*/  SHF.L.U32 R3, R32, 0x1f, RZ ;  /* 0x0000001f20037819 */ /* 0x000fc800000006ff */
[----:B------:R-:W1:Y:S02]  /*4c30*/  SYNCS.PHASECHK.TRANS64.TRYWAIT P0, [UR7+0x60], R3 ;  /* 0x00006003ff0075a7 */ /* 0x000e640008001107 */
[----:B-1----:R-:W-:Y:S05]  /*4c40*/  @!P0 BRA `(.L_x_79) ;  /* 0x0000004000188947 */ /* 0x002fea0003800000 */
.L_x_169:
[----:B------:R-:W3:Y:S02]  /*4c50*/  SYNCS.PHASECHK.TRANS64.TRYWAIT P0, [UR7+0x68], R3 ;  /* 0x00006803ff0075a7 */ /* 0x000ee40008001107 */
[----:B---3--:R-:W-:Y:S05]  /*4c60*/  @!P0 BRA `(.L_x_80) ;  /* 0x0000004000288947 */ /* 0x008fea0003800000 */
.L_x_171:
[----:B------:R-:W3:Y:S02]  /*4c70*/  SYNCS.PHASECHK.TRANS64.TRYWAIT P0, [UR7+0x70], R3 ;  /* 0x00007003ff0075a7 */ /* 0x000ee40008001107 */
[----:B---3--:R-:W-:Y:S05]  /*4c80*/  @!P0 BRA `(.L_x_81) ;  /* 0x0000004000388947 */ /* 0x008fea0003800000 */
.L_x_173:
[----:B-1----:R-:W-:-:S07]  /*4c90*/  MOV R0, UR7 ;  /* 0x0000000700007c02 */ /* 0x002fce0008000f00 */
.L_x_82:
[----:B-1----:R-:W-:-:S04]  /*4ca0*/  SHF.L.U32 R3, R32, 0x1f, RZ ;  /* 0x0000001f20037819 */ /* 0x002fc800000006ff */
[----:B------:R1:W3:Y:S03]  /*4cb0*/  SYNCS.PHASECHK.TRANS64.TRYWAIT P0, [R0+URZ+0x78], R3 ;  /* 0x00007803000075a7 */ /* 0x0002e600080011ff */
[----:B---3--:R-:W-:Y:S05]  /*4cc0*/  @!P0 NANOSLEEP.SYNCS 0x989680 ;  /* 0x009896800000895d */ /* 0x008fea0003900000 */
[----:B------:R-:W3:Y:S02]  /*4cd0*/  @!P0 SYNCS.PHASECHK.TRANS64 P0, [R0+URZ+0x78], R3 ;  /* 0x00007803000085a7 */ /* 0x000ee400080010ff */
[----:B--23--:R-:W-:Y:S05]  /*4ce0*/  @P0 EXIT ;  /* 0x000000000000094d */ /* 0x00cfea0003800000 */
[----:B------:R-:W-:Y:S05]  /*4cf0*/  BRA `(.L_x_82) ;  /* 0xfffffffc00e87947 */ /* 0x000fea000383ffff */
.L_x_67:
[----:B------:R-:W-:-:S06]  /*4d00*/  UISETP.GE.AND UP1, UPT, UR8, 0x4, UPT ;  /* 0x000000040800788c */ /* 0x000fcc000bf26270 */
[----:B------:R-:W-:-:S13]  /*4d10*/  PLOP3.LUT P0, PT, PT, PT, UP1, 0x80, 0x8 ;  /* 0x000000000008781c */ /* 0x000fda0003f0f018 */
[----:B------:R-:W-:Y:S05]  /*4d20*/  @!P0 EXIT ;  /* 0x000000000000894d */ /* 0x000fea0003800000 */
[----:B------:R-:W-:Y:S01]  /*4d30*/  BAR.SYNC.DEFER_BLOCKING 0x6, 0xa0 ;  /* 0x0182800000007b1d */ /* 0x000fe20000010000 */
[C---:B------:R-:W-:Y:S01]  /*4d40*/  IMAD.SHL.U32 R3, R81.reuse, 0x10, RZ ;  /* 0x0000001051037824 */ /* 0x040fe200078e00ff */
[C---:B------:R-:W-:Y:S01]  /*4d50*/  SHF.L.U32 R33, R81.reuse, 0x10, RZ ;  /* 0x0000001051217819 */ /* 0x040fe200000006ff */
[C---:B------:R-:W-:Y:S01]  /*4d60*/  IMAD.SHL.U32 R80, R81.reuse, 0x2, RZ ;  /* 0x0000000251507824 */ /* 0x040fe200078e00ff */
[----:B------:R-:W-:Y:S01]  /*4d70*/  LOP3.LUT R82, R81, 0x60, RZ, 0xc0, !PT ;  /* 0x0000006051527812 */ /* 0x000fe200078ec0ff */
[----:B------:R-:W-:Y:S01]  /*4d80*/  HFMA2 R77, -RZ, RZ, 0, 5.9604644775390625e-08 ;  /* 0x00000001ff4d7431 */ /* 0x000fe200000001ff */
[----:B------:R-:W-:Y:S02]  /*4d90*/  UMOV UR48, 0x400 ;  /* 0x0000040000307882 */ /* 0x000fe40000000000 */
[----:B------:R-:W1:Y:S01]  /*4da0*/  LDC R71, c[0x0][0x370] ;  /* 0x0000dc00ff477b82 */ /* 0x000e620000000800 */
[----:B------:R-:W-:Y:S01]  /*4db0*/  ULEA UR48, UR37, UR48, 0x18 ;  /* 0x0000003025307291 */ /* 0x000fe2000f8ec0ff */
[----:B------:R-:W-:Y:S01]  /*4dc0*/  LOP3.LUT R5, R3, 0x60, RZ, 0xc0, !PT ;  /* 0x0000006003057812 */ /* 0x000fe200078ec0ff */
[----:B------:R-:W-:Y:S01]  /*4dd0*/  HFMA2 R75, -RZ, RZ, 0, 0 ;  /* 0x00000000ff4b7431 */ /* 0x000fe200000001ff */
[----:B------:R-:W-:Y:S01]  /*4de0*/  LOP3.LUT R79, R81, 0x2, RZ, 0xc0, !PT ;  /* 0x00000002514f7812 */ /* 0x000fe200078ec0ff */
[----:B------:R-:W-:Y:S01]  /*4df0*/  UIADD3 UR4, UPT, UPT, UR48, 0x200, URZ ;  /* 0x0000020030047890 */ /* 0x000fe2000fffe0ff */
[----:B------:R-:W-:Y:S01]  /*4e00*/  LOP3.LUT R80, R5, 0xc, R80, 0xf8, !PT ;  /* 0x0000000c05507812 */ /* 0x000fe200078ef850 */
[----:B------:R-:W-:Y:S01]  /*4e10*/  IMAD.MOV.U32 R30, RZ, RZ, RZ ;  /* 0x000000ffff1e7224 */ /* 0x000fe200078e00ff */
[----:B------:R-:W2:Y:S01]  /*4e20*/  LDC R28, c[0x0][0xb0c] ;  /* 0x0002c300ff1c7b82 */ /* 0x000ea20000000800 */
[----:B------:R-:W-:Y:S01]  /*4e30*/  LOP3.LUT R33, R33, 0x600000, RZ, 0xc0, !PT ;  /* 0x0060000021217812 */ /* 0x000fe200078ec0ff */
[----:B------:R-:W-:Y:S01]  /*4e40*/  IMAD.MOV.U32 R85, RZ, RZ, RZ ;  /* 0x000000ffff557224 */ /* 0x000fe200078e00ff */
[----:B------:R-:W-:Y:S01]  /*4e50*/  LOP3.LUT R80, R80, 0x790, R3, 0xf8, !PT ;  /* 0x0000079050507812 */ /* 0x000fe200078ef803 */
[----:B------:R-:W-:Y:S01]  /*4e60*/  IMAD.U32 R73, RZ, RZ, UR4 ;  /* 0x00000004ff497e24 */ /* 0x000fe2000f8e00ff */
[----:B------:R-:W-:Y:S01]  /*4e70*/  LOP3.LUT R81, R81, 0x4, RZ, 0xc0, !PT ;  /* 0x0000000451517812 */ /* 0x000fe200078ec0ff */
[----:B------:R-:W4:Y:S01]  /*4e80*/  LDCU.64 UR52, c[0x0][0x348] ;  /* 0x00006900ff3477ac */ /* 0x000f220008000a00 */
[----:B------:R-:W-:Y:S01]  /*4e90*/  MOV R76, RZ ;  /* 0x000000ff004c7202 */ /* 0x000fe20000000f00 */
[----:B------:R-:W1:Y:S01]  /*4ea0*/  LDC R69, c[0x0][0xb20] ;  /* 0x0002c800ff457b82 */ /* 0x000e620000000800 */
[----:B------:R-:W3:Y:S01]  /*4eb0*/  LDS R0, [UR48+0x140] ;  /* 0x00014030ff007984 */ /* 0x000ee20008000800 */
[----:B------:R-:W-:Y:S01]  /*4ec0*/  IMAD R80, R80, 0x4, R73 ;  /* 0x0000000450507824 */ /* 0x000fe200078e0249 */
[----:B------:R-:W1:Y:S03]  /*4ed0*/  LDCU.64 UR38, c[0x0][0x888] ;  /* 0x00011100ff2677ac */ /* 0x000e660008000a00 */
[--C-:B------:R-:W-:Y:S01]  /*4ee0*/  IMAD R79, R79, -0x10, R80.reuse ;  /* 0xfffffff04f4f7824 */ /* 0x100fe200078e0250 */
[----:B------:R-:W1:Y:S01]  /*4ef0*/  LDCU.64 UR44, c[0x0][0x890] ;  /* 0x00011200ff2c77ac */ /* 0x000e620008000a00 */
[----:B------:R-:W1:Y:S01]  /*4f00*/  LDC R27, c[0x0][0xb30] ;  /* 0x0002cc00ff1b7b82 */ /* 0x000e620000000800 */
[----:B------:R-:W-:Y:S01]  /*4f10*/  IMAD R78, R81, -0x10, R80 ;  /* 0xfffffff0514e7824 */ /* 0x000fe200078e0250 */
[----:B------:R-:W-:Y:S01]  /*4f20*/  UMOV UR49, URZ ;  /* 0x000000ff00317c82 */ /* 0x000fe20008000000 */
[----:B------:R-:W-:-:S05]  /*4f30*/  UMOV UR51, URZ ;  /* 0x000000ff00337c82 */ /* 0x000fca0008000000 */
[----:B------:R-:W1:Y:S08]  /*4f40*/  LDC.64 R64, c[0x0][0xb10] ;  /* 0x0002c400ff407b82 */ /* 0x000e700000000a00 */
[----:B------:R-:W1:Y:S08]  /*4f50*/  LDC.64 R24, c[0x0][0xb18] ;  /* 0x0002c600ff187b82 */ /* 0x000e700000000a00 */
[----:B------:R-:W1:Y:S08]  /*4f60*/  LDC.64 R22, c[0x0][0xb28] ;  /* 0x0002ca00ff167b82 */ /* 0x000e700000000a00 */
[----:B------:R-:W1:Y:S01]  /*4f70*/  LDC.64 R62, c[0x0][0x8b0] ;  /* 0x00022c00ff3e7b82 */ /* 0x000e620000000a00 */
[----:B---3--:R-:W-:-:S07]  /*4f80*/  IMAD.IADD R33, R0, 0x1, R33 ;  /* 0x0000000100217824 */ /* 0x008fce00078e0221 */
[----:B------:R-:W3:Y:S08]  /*4f90*/  LDC.64 R60, c[0x0][0x8a8] ;  /* 0x00022a00ff3c7b82 */ /* 0x000ef00000000a00 */
[----:B--2-4-:R-:W1:Y:S02]  /*4fa0*/  LDC R70, c[0x0][0x374] ;  /* 0x0000dd00ff467b82 */ /* 0x014e640000000800 */
.L_x_126:
[----:B------:R-:W-:Y:S02]  /*4fb0*/  LEA R0, R85, UR48, 0x3 ;  /* 0x0000003055007c11 */ /* 0x000fe4000f8e18ff */
[----:B------:R-:W-:Y:S02]  /*4fc0*/  SHF.L.U32 R3, R75, 0x1f, RZ ;  /* 0x0000001f4b037819 */ /* 0x000fe400000006ff */
[----:B-1----:R-:W-:Y:S02]  /*4fd0*/  LEA R16, R85, UR48, 0x4 ;  /* 0x0000003055107c11 */ /* 0x002fe4000f8e20ff */
[----:B------:R-:W2:Y:S02]  /*4fe0*/  SYNCS.PHASECHK.TRANS64.TRYWAIT P0, [R0+URZ+0x90], R3 ;  /* 0x00009003000075a7 */ /* 0x000ea400080011ff */
[----:B--23--:R-:W-:Y:S05]  /*4ff0*/  @!P0 BRA `(.L_x_83) ;  /* 0x0000003c00748947 */ /* 0x00cfea0003800000 */
.L_x_174:
[----:B------:R-:W4:Y:S01]  /*5000*/  LDC.64 R12, c[0x0][0xb10] ;  /* 0x0002c400ff0c7b82 */ /* 0x000f220000000a00 */
[----:B------:R-:W3:Y:S01]  /*5010*/  LDS.128 R16, [R16+0x120] ;  /* 0x0001200010107984 */ /* 0x000ee20000000c00 */
[----:B-1----:R-:W-:Y:S01]  /*5020*/  ISETP.NE.AND P1, PT, R27, 0x1, PT ;  /* 0x000000011b00780c */ /* 0x002fe20003f25270 */
[----:B--2---:R-:W-:Y:S01]  /*5030*/  VIADD R0, R0, 0xa0 ;  /* 0x000000a000007836 */ /* 0x004fe20000000000 */
[----:B------:R-:W-:Y:S04]  /*5040*/  ISETP.GE.AND P0, PT, R26, 0x1, PT ;  /* 0x000000011a00780c */ /* 0x000fe80003f06270 */
[----:B------:R-:W1:Y:S01]  /*5050*/  LDC.64 R10, c[0x0][0xb18] ;  /* 0x0002c600ff0a7b82 */ /* 0x000e620000000a00 */
[----:B------:R-:W-:Y:S01]  /*5060*/  PRMT R0, RZ, 0x654, R0 ;  /* 0x00000654ff007816 */ /* 0x000fe20000000000 */
[----:B------:R-:W-:Y:S01]  /*5070*/  @!PT LDS RZ, [RZ] ;  /* 0x00000000fffff984 */ /* 0x000fe20000000800 */
[----:B------:R-:W-:Y:S01]  /*5080*/  @!PT LDS RZ, [RZ] ;  /* 0x00000000fffff984 */ /* 0x000fe20000000800 */
[----:B------:R-:W-:Y:S01]  /*5090*/  @!PT LDS RZ, [RZ] ;  /* 0x00000000fffff984 */ /* 0x000fe20000000800 */
[----:B------:R-:W-:Y:S01]  /*50a0*/  @!PT LDS RZ, [RZ] ;  /* 0x00000000fffff984 */ /* 0x000fe20000000800 */
[----:B------:R2:W-:Y:S06]  /*50b0*/  MEMBAR.ALL.CTA ;  /* 0x0000000000007992 */ /* 0x0005ec0000008000 */
[----:B--2---:R-:W2:Y:S01]  /*50c0*/  FENCE.VIEW.ASYNC.S ;  /* 0x00000000000073c6 */ /* 0x004ea20000000000 */
[----:B------:R-:W1:Y:S08]  /*50d0*/  @!P1 LDC R14, c[0x0][0xb20] ;  /* 0x0002c800ff0e9b82 */ /* 0x000e700000000800 */
[----:B------:R-:W1:Y:S01]  /*50e0*/  @!P1 LDC R9, c[0x0][0xb0c] ;  /* 0x0002c300ff099b82 */ /* 0x000e620000000800 */
[----:B--2---:R2:W-:Y:S01]  /*50f0*/  SYNCS.ARRIVE.TRANS64.RED.A1T0 RZ, [R0+URZ], RZ ;  /* 0x000000ff00ff79a7 */ /* 0x0045e200081004ff */
[----:B---3--:R-:W-:Y:S04]  /*5100*/  LOP3.LUT P4, RZ, R18, 0x1, RZ, 0xc0, !PT ;  /* 0x0000000112ff7812 */ /* 0x008fe8000788c0ff */
[----:B------:R-:W-:Y:S09]  /*5110*/  P2R R83, PR, RZ, 0x10 ;  /* 0x00000010ff537803 */ /* 0x000ff20000000000 */
[----:B------:R-:W-:Y:S02]  /*5120*/  @P4 MOV R31, R16 ;  /* 0x00000010001f4202 */ /* 0x000fe40000000f00 */
[----:B------:R-:W-:Y:S01]  /*5130*/  @P4 LOP3.LUT R29, R17, 0xffff, RZ, 0xc0, !PT ;  /* 0x0000ffff111d4812 */ /* 0x000fe200078ec0ff */
[----:B--2-4-:R-:W-:Y:S06]  /*5140*/  @!P0 BRA `(.L_x_84) ;  /* 0x0000000000a48947 */ /* 0x014fec0003800000 */
[----:B------:R-:W-:Y:S01]  /*5150*/  IMAD.HI.U32 R36, R70, R25, RZ ;  /* 0x0000001946247227 */ /* 0x000fe200078e00ff */
[----:B------:R-:W-:Y:S02]  /*5160*/  ISETP.NE.AND P0, PT, R24, 0x1, PT ;  /* 0x000000011800780c */ /* 0x000fe40003f05270 */
[----:B------:R-:W-:Y:S01]  /*5170*/  ISETP.NE.AND P2, PT, R26, 0x1, PT ;  /* 0x000000011a00780c */ /* 0x000fe20003f45270 */
[-C--:B------:R-:W-:Y:S01]  /*5180*/  IMAD.HI.U32 R34, R71, R64.reuse, RZ ;  /* 0x0000004047227227 */ /* 0x080fe200078e00ff */
[----:B------:R-:W-:Y:S02]  /*5190*/  SHF.R.U32.HI R37, RZ, R69, R36 ;  /* 0x00000045ff257219 */ /* 0x000fe40000011624 */
[----:B------:R-:W-:Y:S01]  /*51a0*/  ISETP.NE.AND P3, PT, R28, 0x1, PT ;  /* 0x000000011c00780c */ /* 0x000fe20003f65270 */
[----:B------:R-:W-:Y:S01]  /*51b0*/  IMAD.HI.U32 R40, R29, R25, RZ ;  /* 0x000000191d287227 */ /* 0x000fe200078e00ff */
[----:B------:R-:W-:Y:S02]  /*51c0*/  SHF.R.U32.HI R34, RZ, R65, R34 ;  /* 0x00000041ff227219 */ /* 0x000fe40000011622 */
[----:B------:R-:W-:Y:S01]  /*51d0*/  SEL R3, R70, R37, !P0 ;  /* 0x0000002546037207 */ /* 0x000fe20004000000 */
[----:B------:R-:W-:Y:S01]  /*51e0*/  IMAD.HI.U32 R38, R31, R64, RZ ;  /* 0x000000401f267227 */ /* 0x000fe200078e00ff */
[----:B------:R-:W-:Y:S03]  /*51f0*/  SEL R7, R71, R34, !P3 ;  /* 0x0000002247077207 */ /* 0x000fe60005800000 */
[-C--:B------:R-:W-:Y:S01]  /*5200*/  IMAD.HI.U32 R34, R3, R22.reuse, RZ ;  /* 0x0000001603227227 */ /* 0x080fe200078e00ff */
[----:B------:R-:W-:Y:S03]  /*5210*/  SHF.R.U32.HI R38, RZ, R65, R38 ;  /* 0x00000041ff267219 */ /* 0x000fe60000011626 */
[----:B------:R-:W-:Y:S01]  /*5220*/  IMAD.HI.U32 R36, R7, R22, RZ ;  /* 0x0000001607247227 */ /* 0x000fe200078e00ff */
[----:B------:R-:W-:Y:S02]  /*5230*/  @P2 SHF.R.U32.HI R3, RZ, R23, R34 ;  /* 0x00000017ff032219 */ /* 0x000fe40000011622 */
[----:B------:R-:W-:Y:S02]  /*5240*/  SHF.R.U32.HI R34, RZ, R69, R40 ;  /* 0x00000045ff227219 */ /* 0x000fe40000011628 */
[----:B------:R-:W-:Y:S01]  /*5250*/  @P2 SHF.R.U32.HI R7, RZ, R23, R36 ;  /* 0x00000017ff072219 */ /* 0x000fe20000011624 */
[C---:B------:R-:W-:Y:S01]  /*5260*/  IMAD R2, R26.reuse, R3, RZ ;  /* 0x000000031a027224 */ /* 0x040fe200078e02ff */
[----:B------:R-:W-:Y:S02]  /*5270*/  SEL R5, R29, R34, !P0 ;  /* 0x000000221d057207 */ /* 0x000fe40004000000 */
[----:B------:R-:W-:Y:S01]  /*5280*/  SEL R3, R31, R38, !P3 ;  /* 0x000000261f037207 */ /* 0x000fe20005800000 */
[----:B------:R-:W-:Y:S01]  /*5290*/  IMAD R4, R26, R7, RZ ;  /* 0x000000071a047224 */ /* 0x000fe200078e02ff */
[C---:B------:R-:W-:Y:S01]  /*52a0*/  ISETP.GE.AND P0, PT, R5.reuse, R2, PT ;  /* 0x000000020500720c */ /* 0x040fe20003f06270 */
[----:B------:R-:W-:Y:S03]  /*52b0*/  IMAD.HI.U32 R6, R5, R22, RZ ;  /* 0x0000001605067227 */ /* 0x000fe600078e00ff */
[----:B------:R-:W-:Y:S01]  /*52c0*/  ISETP.GE.OR P0, PT, R3, R4, P0 ;  /* 0x000000040300720c */ /* 0x000fe20000706670 */
[----:B------:R-:W-:Y:S01]  /*52d0*/  IMAD.MOV R4, RZ, RZ, -R3 ;  /* 0x000000ffff047224 */ /* 0x000fe200078e0a03 */
[-C--:B------:R-:W-:Y:S03]  /*52e0*/  SHF.R.U32.HI R6, RZ, R23.reuse, R6 ;  /* 0x00000017ff067219 */ /* 0x080fe60000011606 */
[----:B------:R-:W-:Y:S01]  /*52f0*/  IMAD R31, R28, R4, R31 ;  /* 0x000000041c1f7224 */ /* 0x000fe200078e021f */
[----:B------:R-:W-:Y:S05]  /*5300*/  SEL R15, R5, R6, !P2 ;  /* 0x00000006050f7207 */ /* 0x000fea0005000000 */
[----:B------:R-:W-:Y:S02]  /*5310*/  IMAD.MOV R6, RZ, RZ, -R15 ;  /* 0x000000ffff067224 */ /* 0x000fe400078e0a0f */
[C---:B------:R-:W-:Y:S04]  /*5320*/  @!P0 IMAD.HI.U32 R2, R3.reuse, R22, RZ ;  /* 0x0000001603028227 */ /* 0x040fe800078e00ff */
[----:B------:R-:W-:Y:S01]  /*5330*/  IMAD R6, R26, R6, R5 ;  /* 0x000000061a067224 */ /* 0x000fe200078e0205 */
[----:B------:R-:W-:Y:S04]  /*5340*/  @!P0 SHF.R.U32.HI R2, RZ, R23, R2 ;  /* 0x00000017ff028219 */ /* 0x000fe80000011602 */
[----:B------:R-:W-:Y:S02]  /*5350*/  @!P0 SEL R0, R3, R2, !P2 ;  /* 0x0000000203008207 */ /* 0x000fe40005000000 */
[----:B------:R-:W-:Y:S02]  /*5360*/  IADD3 R2, PT, PT, -R5, RZ, RZ ;  /* 0x000000ff05027210 */ /* 0x000fe40007ffe1ff */
[----:B------:R-:W-:Y:S01]  /*5370*/  @!P0 IADD3 R8, PT, PT, R15, -R0, RZ ;  /* 0x800000000f088210 */ /* 0x000fe20007ffe0ff */
[----:B------:R-:W-:Y:S02]  /*5380*/  @!P0 IMAD R0, R7, R6, R0 ;  /* 0x0000000607008224 */ /* 0x000fe400078e0200 */
[----:B------:R-:W-:Y:S02]  /*5390*/  IMAD R29, R24, R2, R29 ;  /* 0x00000002181d7224 */ /* 0x000fe400078e021d */
[----:B------:R-:W-:Y:S02]  /*53a0*/  @!P0 IMAD R5, R8, R26, R3 ;  /* 0x0000001a08058224 */ /* 0x000fe400078e0203 */
[----:B------:R-:W-:Y:S04]  /*53b0*/  @!P0 IMAD.MOV.U32 R3, RZ, RZ, R0 ;  /* 0x000000ffff038224 */ /* 0x000fe800078e0000 */
[----:B------:R-:W-:Y:S02]  /*53c0*/  IMAD R31, R3, R28, R31 ;  /* 0x0000001c031f7224 */ /* 0x000fe400078e021f */
[----:B------:R-:W-:Y:S07]  /*53d0*/  IMAD R29, R5, R24, R29 ;  /* 0x00000018051d7224 */ /* 0x000fee00078e021d */
.L_x_84:
[----:B-1----:R-:W-:Y:S01]  /*53e0*/  @!P1 ISETP.NE.AND P0, PT, R10, 0x1, PT ;  /* 0x000000010a00980c */ /* 0x002fe20003f05270 */
[----:B------:R-:W-:Y:S01]  /*53f0*/  @!P1 IMAD.HI.U32 R3, R29, R11, RZ ;  /* 0x0000000b1d039227 */ /* 0x000fe200078e00ff */
[----:B------:R-:W-:Y:S01]  /*5400*/  R2UR UR42, R21 ;  /* 0x00000000152a72ca */ /* 0x000fe200000e0000 */
[----:B------:R-:W-:Y:S01]  /*5410*/  BSSY.RECONVERGENT B6, `(.L_x_85) ;  /* 0x0000031000067945 */ /* 0x000fe20003800200 */
[----:B------:R-:W-:Y:S01]  /*5420*/  R2UR UR41, R20 ;  /* 0x00000000142972ca */ /* 0x000fe200000e0000 */
[----:B------:R-:W-:Y:S01]  /*5430*/  @!P1 IMAD.HI.U32 R0, R31, R12, RZ ;  /* 0x0000000c1f009227 */ /* 0x000fe200078e00ff */
[----:B------:R-:W-:Y:S02]  /*5440*/  @!P1 SHF.R.U32.HI R2, RZ, R14, R3 ;  /* 0x0000000eff029219 */ /* 0x000fe40000011603 */
[----:B------:R-:W-:Y:S01]  /*5450*/  @!P1 ISETP.NE.AND P2, PT, R9, 0x1, PT ;  /* 0x000000010900980c */ /* 0x000fe20003f45270 */
[----:B------:R-:W-:Y:S01]  /*5460*/  VIADD R85, R85, 0x1 ;  /* 0x0000000155557836 */ /* 0x000fe20000000000 */
[----:B------:R-:W-:Y:S02]  /*5470*/  @!P1 SEL R2, R29, R2, !P0 ;  /* 0x000000021d029207 */ /* 0x000fe40004000000 */
[----:B------:R-:W-:Y:S02]  /*5480*/  @!P1 SHF.R.U32.HI R0, RZ, R13, R0 ;  /* 0x0000000dff009219 */ /* 0x000fe40000011600 */
[----:B------:R-:W-:Y:S01]  /*5490*/  LOP3.LUT P0, RZ, R73, 0x1b0, RZ, 0xc0, !PT ;  /* 0x000001b049ff7812 */ /* 0x000fe2000780c0ff */
[----:B------:R-:W-:Y:S01]  /*54a0*/  USHF.L.U32 UR42, UR42, 0x7, URZ ;  /* 0x000000072a2a7899 */ /* 0x000fe200080006ff */
[----:B------:R-:W-:Y:S01]  /*54b0*/  @!P1 SEL R3, R31, R0, !P2 ;  /* 0x000000001f039207 */ /* 0x000fe20005000000 */
[----:B------:R-:W-:Y:S01]  /*54c0*/  USHF.L.U32 UR41, UR41, 0x6, URZ ;  /* 0x0000000629297899 */ /* 0x000fe200080006ff */
[----:B------:R-:W-:Y:S03]  /*54d0*/  @P4 SHF.R.U32.HI R74, RZ, 0x10, R17 ;  /* 0x00000010ff4a4819 */ /* 0x000fe60000011611 */
[----:B------:R-:W-:Y:S02]  /*54e0*/  @!P1 IMAD.IADD R0, R2, 0x1, -R3 ;  /* 0x0000000102009824 */ /* 0x000fe400078e0a03 */
[----:B------:R-:W-:Y:S02]  /*54f0*/  @!P1 IMAD.IADD R2, R3, 0x1, -R2 ;  /* 0x0000000103029824 */ /* 0x000fe400078e0a02 */
[----:B------:R-:W-:Y:S02]  /*5500*/  @!P1 IMAD R31, R0, R9, R31 ;  /* 0x00000009001f9224 */ /* 0x000fe400078e021f */
[----:B------:R-:W-:Y:S01]  /*5510*/  @!P1 IMAD R29, R2, R10, R29 ;  /* 0x0000000a021d9224 */ /* 0x000fe200078e021d */
[----:B------:R-:W-:Y:S06]  /*5520*/  @!P0 BRA `(.L_x_86) ;  /* 0x00000000007c8947 */ /* 0x000fec0003800000 */
[----:B------:R-:W1:Y:S01]  /*5530*/  LDCU.64 UR8, c[0x4][0x80] ;  /* 0x01001000ff0877ac */ /* 0x000e620008000a00 */
[----:B------:R-:W-:Y:S01]  /*5540*/  MOV R2, 0x0 ;  /* 0x0000000000027802 */ /* 0x000fe20000000f00 */
[----:B------:R-:W-:Y:S02]  /*5550*/  HFMA2 R12, -RZ, RZ, 0, 5.9604644775390625e-08 ;  /* 0x00000001ff0c7431 */ /* 0x000fe400000001ff */
[----:B------:R-:W-:Y:S01]  /*5560*/  IMAD.MOV.U32 R8, RZ, RZ, 0x70 ;  /* 0x00000070ff087424 */ /* 0x000fe200078e00ff */
[----:B------:R2:W3:Y:S01]  /*5570*/  LDC.64 R14, c[0x4][R2] ;  /* 0x01000000020e7b82 */ /* 0x0004e20000000a00 */
[----:B------:R-:W4:Y:S01]  /*5580*/  LDCU.64 UR6, c[0x4][0x88] ;  /* 0x01001100ff0677ac */ /* 0x000f220008000a00 */
[----:B------:R-:W-:Y:S01]  /*5590*/  IMAD.MOV.U32 R13, RZ, RZ, RZ ;  /* 0x000000ffff0d7224 */ /* 0x000fe200078e00ff */
[----:B------:R-:W2:Y:S01]  /*55a0*/  LDCU.64 UR4, c[0x4][0x8] ;  /* 0x01000100ff0477ac */ /* 0x000ea20008000a00 */
[----:B-1----:R-:W-:Y:S01]  /*55b0*/  MOV R5, UR9 ;  /* 0x0000000900057c02 */ /* 0x002fe20008000f00 */
[----:B------:R-:W-:Y:S01]  /*55c0*/  IMAD.U32 R4, RZ, RZ, UR8 ;  /* 0x00000008ff047e24 */ /* 0x000fe2000f8e00ff */
[----:B----4-:R-:W-:Y:S01]  /*55d0*/  MOV R7, UR7 ;  /* 0x0000000700077c02 */ /* 0x010fe20008000f00 */
[----:B------:R-:W-:Y:S01]  /*55e0*/  IMAD.U32 R6, RZ, RZ, UR6 ;  /* 0x00000006ff067e24 */ /* 0x000fe2000f8e00ff */
[----:B--2---:R-:W-:Y:S01]  /*55f0*/  MOV R11, UR5 ;  /* 0x00000005000b7c02 */ /* 0x004fe20008000f00 */
[----:B------:R-:W-:Y:S02]  /*5600*/  IMAD.U32 R10, RZ, RZ, UR4 ;  /* 0x00000004ff0a7e24 */ /* 0x000fe4000f8e00ff */
[----:B------:R-:W-:Y:S07]  /*5610*/  LEPC R20, `(.L_x_87) ;  /* 0x000000001014794e */ /* 0x000fee0000000000 */
[----:B---3-5:R-:W-:Y:S05]  /*5620*/  CALL.ABS.NOINC R14 ;  /* 0x000000000e007343 */ /* 0x028fea0003c00000 */
.L_x_87:
[----:B------:R-:W1:Y:S01]  /*5630*/  LDCU.64 UR8, c[0x4][0x80] ;  /* 0x01001000ff0877ac */ /* 0x000e620008000a00 */
[----:B------:R-:W2:Y:S01]  /*5640*/  LDC.64 R2, c[0x4][R2] ;  /* 0x0100000002027b82 */ /* 0x000ea20000000a00 */
[----:B------:R-:W-:Y:S02]  /*5650*/  HFMA2 R12, -RZ, RZ, 0, 5.9604644775390625e-08 ;  /* 0x00000001ff0c7431 */ /* 0x000fe400000001ff */
[----:B------:R-:W-:Y:S02]  /*5660*/  IMAD.MOV.U32 R8, RZ, RZ, 0x70 ;  /* 0x00000070ff087424 */ /* 0x000fe400078e00ff */
[----:B------:R-:W-:Y:S01]  /*5670*/  IMAD.MOV.U32 R13, RZ, RZ, RZ ;  /* 0x000000ffff0d7224 */ /* 0x000fe200078e00ff */
[----:B------:R-:W3:Y:S01]  /*5680*/  LDCU.64 UR6, c[0x4][0x88] ;  /* 0x01001100ff0677ac */ /* 0x000ee20008000a00 */
[----:B------:R-:W4:Y:S01]  /*5690*/  LDCU.64 UR4, c[0x4][0x8] ;  /* 0x01000100ff0477ac */ /* 0x000f220008000a00 */
[----:B-1----:R-:W-:Y:S02]  /*56a0*/  MOV R4, UR8 ;  /* 0x0000000800047c02 */ /* 0x002fe40008000f00 */
[----:B------:R-:W-:Y:S02]  /*56b0*/  MOV R5, UR9 ;  /* 0x0000000900057c02 */ /* 0x000fe40008000f00 */
[----:B---3--:R-:W-:Y:S01]  /*56c0*/  MOV R7, UR7 ;  /* 0x0000000700077c02 */ /* 0x008fe20008000f00 */
[----:B------:R-:W-:Y:S01]  /*56d0*/  IMAD.U32 R6, RZ, RZ, UR6 ;  /* 0x00000006ff067e24 */ /* 0x000fe2000f8e00ff */
[----:B----4-:R-:W-:Y:S01]  /*56e0*/  MOV R11, UR5 ;  /* 0x00000005000b7c02 */ /* 0x010fe20008000f00 */
[----:B------:R-:W-:Y:S02]  /*56f0*/  IMAD.U32 R10, RZ, RZ, UR4 ;  /* 0x00000004ff0a7e24 */ /* 0x000fe4000f8e00ff */
[----:B------:R-:W-:Y:S07]  /*5700*/  LEPC R20, `(.L_x_86) ;  /* 0x000000001014794e */ /* 0x000fee0000000000 */
[----:B--2---:R-:W-:Y:S05]  /*5710*/  CALL.ABS.NOINC R2 ;  /* 0x0000000002007343 */ /* 0x004fea0003c00000 */
.L_x_86:
[----:B------:R-:W-:Y:S05]  /*5720*/  BSYNC.RECONVERGENT B6 ;  /* 0x0000000000067941 */ /* 0x000fea0003800200 */
.L_x_85:
[----:B------:R-:W-:Y:S01]  /*5730*/  ISETP.NE.U32.AND P4, PT, R62, RZ, PT ;  /* 0x000000ff3e00720c */ /* 0x000fe20003f85070 */
[----:B------:R-:W-:Y:S01]  /*5740*/  UISETP.NE.AND UP2, UPT, UR50, URZ, UPT ;  /* 0x000000ff3200728c */ /* 0x000fe2000bf45270 */
[----:B------:R-:W-:Y:S01]  /*5750*/  ISETP.NE.U32.AND P2, PT, RZ, UR38, PT ;  /* 0x00000026ff007c0c */ /* 0x000fe2000bf45070 */
[----:B------:R-:W-:Y:S01]  /*5760*/  UISETP.NE.U32.AND UP1, UPT, UR44, URZ, UPT ;  /* 0x000000ff2c00728c */ /* 0x000fe2000bf25070 */
[----:B------:R-:W-:Y:S01]  /*5770*/  ISETP.NE.AND.EX P4, PT, R63, RZ, PT, P4 ;  /* 0x000000ff3f00720c */ /* 0x000fe20003f85340 */
[----:B------:R-:W-:Y:S01]  /*5780*/  UPLOP3.LUT UP0, UPT, UPT, UPT, UPT, 0x40, 0x4 ;  /* 0x000000000004789c */ /* 0x000fe20003f0e870 */
[----:B------:R-:W-:Y:S01]  /*5790*/  ISETP.NE.AND.EX P2, PT, RZ, UR39, PT, P2 ;  /* 0x00000027ff007c0c */ /* 0x000fe2000bf45320 */
[----:B------:R-:W-:Y:S01]  /*57a0*/  UISETP.NE.AND.EX UP1, UPT, UR45, URZ, UPT, UP1 ;  /* 0x000000ff2d00728c */ /* 0x000fe2000bf25310 */
[----:B------:R-:W-:Y:S04]  /*57b0*/  PLOP3.LUT P1, PT, PT, PT, UP2, 0x80, 0x8 ;  /* 0x000000000008781c */ /* 0x000fe80003f2f028 */
[----:B------:R-:W-:Y:S06]  /*57c0*/  @UP2 UPLOP3.LUT UP0, UPT, UPT, UPT, UP1, 0x80, 0x8 ;  /* 0x000000000008289c */ /* 0x000fec0003f0f010 */
[----:B------:R-:W-:Y:S01]  /*57d0*/  PLOP3.LUT P0, PT, PT, PT, UP0, 0x80, 0x8 ;  /* 0x000000000008781c */ /* 0x000fe20003f0f008 */
[----:B------:R-:W-:Y:S01]  /*57e0*/  @!UPT UIADD3 URZ, UPT, UPT, URZ, URZ, URZ ;  /* 0x000000fffffff290 */ /* 0x000fe2000fffe0ff */
[----:B------:R-:W-:Y:S11]  /*57f0*/  BRA.U !UP1, `(.L_x_88) ;  /* 0x0000000109387547 */ /* 0x000ff6000b800000 */
[----:B------:R-:W-:Y:S01]  /*5800*/  UISETP.NE.U32.AND UP0, UPT, UR38, URZ, UPT ;  /* 0x000000ff2600728c */ /* 0x000fe2000bf05070 */
[----:B------:R-:W-:Y:S02]  /*5810*/  HFMA2 R0, -RZ, RZ, 0, 5.9604644775390625e-08 ;  /* 0x00000001ff007431 */ /* 0x000fe400000001ff */
[----:B------:R-:W-:Y:S01]  /*5820*/  IMAD.MOV.U32 R67, RZ, RZ, 0x1 ;  /* 0x00000001ff437424 */ /* 0x000fe200078e00ff */
[----:B------:R-:W-:Y:S06]  /*5830*/  UISETP.NE.AND.EX UP0, UPT, UR39, URZ, UPT, UP0 ;  /* 0x000000ff2700728c */ /* 0x000fec000bf05300 */
[----:B------:R-:W-:Y:S05]  /*5840*/  PLOP3.LUT P3, PT, PT, PT, UP0, 0x80, 0x8 ;  /* 0x000000000008781c */ /* 0x000fea0003f6f008 */
[----:B------:R-:W1:Y:S01]  /*5850*/  @UP0 LDCU.64 UR6, c[0x0][0x888] ;  /* 0x00011100ff0607ac */ /* 0x000e620008000a00 */
[----:B------:R-:W-:Y:S07]  /*5860*/  @UP0 UIMAD UR4, UR36, UR44, URZ ;  /* 0x0000002c240402a4 */ /* 0x000fee000f8e02ff */
[----:B------:R-:W-:Y:S01]  /*5870*/  @!P3 PRMT R67, R0, 0x7610, R67 ;  /* 0x000076100043b816 */ /* 0x000fe20000000043 */
[----:B-1----:R-:W-:Y:S03]  /*5880*/  @UP0 UIMAD.WIDE UR6, UR4, 0x4, UR6 ;  /* 0x00000004040608a5 */ /* 0x002fe6000f8e0206 */
[----:B------:R-:W1:Y:S03]  /*5890*/  @!UP0 LDCU UR4, c[0x0][0x880] ;  /* 0x00011000ff0487ac */ /* 0x000e660008000800 */
[----:B------:R-:W-:Y:S01]  /*58a0*/  IMAD.U32 R2, RZ, RZ, UR6 ;  /* 0x00000006ff027e24 */ /* 0x000fe2000f8e00ff */
[----:B------:R-:W-:Y:S05]  /*58b0*/  MOV R3, UR7 ;  /* 0x0000000700037c02 */ /* 0x000fea0008000f00 */
[----:B-----5:R2:W5:Y:S02]  /*58c0*/  @P3 LDG.E R35, desc[UR46][R2.64] ;  /* 0x0000002e02233981 */ /* 0x020564000c1e1900 */
[----:B-12---:R-:W-:Y:S02]  /*58d0*/  @!P3 IMAD.U32 R35, RZ, RZ, UR4 ;  /* 0x00000004ff23be24 */ /* 0x006fe4000f8e00ff */
.L_x_88:
[----:B------:R-:W-:Y:S05]  /*58e0*/  @!P4 BRA `(.L_x_89) ;  /* 0x000000000020c947 */ /* 0x000fea0003800000 */
[----:B------:R-:W-:Y:S04]  /*58f0*/  ISETP.NE.U32.AND P3, PT, R60, RZ, PT ;  /* 0x000000ff3c00720c */ /* 0x000fe80003f65070 */
[----:B------:R-:W-:Y:S11]  /*5900*/  ISETP.NE.AND.EX P3, PT, R61, RZ, PT, P3 ;  /* 0x000000ff3d00720c */ /* 0x000ff60003f65330 */
[----:B------:R-:W-:Y:S02]  /*5910*/  @!UPT UIADD3 URZ, UPT, UPT, URZ, URZ, URZ ;  /* 0x000000fffffff290 */ /* 0x000fe4000fffe0ff */
[----:B------:R-:W1:Y:S01]  /*5920*/  @P3 LDC.64 R2, c[0x0][0x8a8] ;  /* 0x00022a00ff023b82 */ /* 0x000e620000000a00 */
[----:B------:R-:W-:Y:S04]  /*5930*/  @P3 IMAD R0, R62, UR36, RZ ;  /* 0x000000243e003c24 */ /* 0x000fe8000f8e02ff */
[----:B-1----:R-:W-:Y:S05]  /*5940*/  @P3 IMAD.WIDE R2, R0, 0x4, R2 ;  /* 0x0000000400023825 */ /* 0x002fea00078e0202 */
[----:B-----5:R1:W5:Y:S02]  /*5950*/  @P3 LDG.E R32, desc[UR46][R2.64] ;  /* 0x0000002e02203981 */ /* 0x020364000c1e1900 */
[----:B-1----:R-:W2:Y:S02]  /*5960*/  @!P3 LDC R32, c[0x0][0x8a0] ;  /* 0x00022800ff20bb82 */ /* 0x002ea40000000800 */
.L_x_89:
[----:B-----5:R-:W-:Y:S01]  /*5970*/  FSETP.NEU.AND P3, PT, R35, RZ, PT ;  /* 0x000000ff2300720b */ /* 0x020fe20003f6d000 */
[----:B------:R-:W-:Y:S01]  /*5980*/  BSSY B1, `(.L_x_90) ;  /* 0x0000039000017945 */ /* 0x000fe20003800000 */
[----:B------:R-:W-:Y:S01]  /*5990*/  SEL R5, RZ, 0xffffffff, P2 ;  /* 0xffffffffff057807 */ /* 0x000fe20001000000 */
[----:B------:R-:W-:Y:S01]  /*59a0*/  IMAD.MOV.U32 R89, RZ, RZ, 0x1 ;  /* 0x00000001ff597424 */ /* 0x000fe200078e00ff */
[----:B------:R-:W-:Y:S01]  /*59b0*/  @P1 LOP3.LUT P2, RZ, R67, 0xff, RZ, 0xc0, !PT ;  /* 0x000000ff43ff1812 */ /* 0x000fe2000784c0ff */
[C---:B------:R-:W-:Y:S01]  /*59c0*/  IMAD R34, R30.reuse, 0x40, R33 ;  /* 0x000000401e227824 */ /* 0x040fe200078e0221 */
[----:B------:R-:W-:Y:S01]  /*59d0*/  @P1 SEL R0, RZ, 0xffffffff, P3 ;  /* 0xffffffffff001807 */ /* 0x000fe20001800000 */
[----:B------:R-:W-:Y:S01]  /*59e0*/  IMAD R86, R81, -0x10, R79 ;  /* 0xfffffff051567824 */ /* 0x000fe200078e024f */
[----:B------:R-:W-:Y:S01]  /*59f0*/  LOP3.LUT R77, R77, 0x1, RZ, 0x3c, !PT ;  /* 0x000000014d4d7812 */ /* 0x000fe200078e3cff */
[----:B------:R-:W-:Y:S01]  /*5a00*/  IMAD.MOV.U32 R43, RZ, RZ, RZ ;  /* 0x000000ffff2b7224 */ /* 0x000fe200078e00ff */
[----:B------:R-:W-:Y:S02]  /*5a10*/  @P0 SEL R0, R5, R0, !P2 ;  /* 0x0000000005000207 */ /* 0x000fe40005000000 */
[----:B------:R-:W-:Y:S02]  /*5a20*/  CS2R R46, SRZ ;  /* 0x00000000002e7805 */ /* 0x000fe4000001ff00 */
[----:B------:R-:W-:Y:S02]  /*5a30*/  LEA R88, R30, UR48, 0x3 ;  /* 0x000000301e587c11 */ /* 0x000fe4000f8e18ff */
[----:B------:R-:W-:Y:S02]  /*5a40*/  CS2R R44, SRZ ;  /* 0x00000000002c7805 */ /* 0x000fe4000001ff00 */
[----:B------:R-:W-:Y:S02]  /*5a50*/  @P1 LOP3.LUT R0, R0, 0x1, RZ, 0xc0, !PT ;  /* 0x0000000100001812 */ /* 0x000fe400078ec0ff */
[----:B------:R-:W-:Y:S02]  /*5a60*/  CS2R R50, SRZ ;  /* 0x0000000000327805 */ /* 0x000fe4000001ff00 */
[----:B------:R-:W-:Y:S02]  /*5a70*/  SHF.L.U32 R3, R76, 0x1f, RZ ;  /* 0x0000001f4c037819 */ /* 0x000fe400000006ff */
[----:B------:R-:W-:Y:S02]  /*5a80*/  CS2R R48, SRZ ;  /* 0x0000000000307805 */ /* 0x000fe4000001ff00 */
[----:B------:R-:W-:Y:S02]  /*5a90*/  ISETP.NE.U32.OR P5, PT, R0, 0x1, !P1 ;  /* 0x000000010000780c */ /* 0x000fe40004fa5470 */
[----:B------:R-:W-:Y:S02]  /*5aa0*/  CS2R R54, SRZ ;  /* 0x0000000000367805 */ /* 0x000fe4000001ff00 */
[----:B------:R-:W-:Y:S02]  /*5ab0*/  PLOP3.LUT P2, PT, PT, PT, UP1, 0x80, 0x8 ;  /* 0x000000000008781c */ /* 0x000fe40003f4f018 */
[----:B------:R-:W-:Y:S02]  /*5ac0*/  CS2R R52, SRZ ;  /* 0x0000000000347805 */ /* 0x000fe4000001ff00 */
[----:B------:R-:W-:Y:S02]  /*5ad0*/  LOP3.LUT P4, R84, R67, 0xff, RZ, 0xc0, !PT ;  /* 0x000000ff43547812 */ /* 0x000fe4000788c0ff */
[----:B------:R-:W-:Y:S02]  /*5ae0*/  CS2R R58, SRZ ;  /* 0x00000000003a7805 */ /* 0x000fe4000001ff00 */
[----:B------:R-:W-:Y:S02]  /*5af0*/  SEL R0, RZ, 0xffffffff, P3 ;  /* 0xffffffffff007807 */ /* 0x000fe40001800000 */
[----:B------:R-:W-:Y:S02]  /*5b00*/  CS2R R56, SRZ ;  /* 0x0000000000387805 */ /* 0x000fe4000001ff00 */
[----:B------:R-:W-:Y:S02]  /*5b10*/  P2R R87, PR, RZ, 0x20 ;  /* 0x00000020ff577803 */ /* 0x000fe40000000000 */
[----:B------:R-:W-:Y:S02]  /*5b20*/  @P5 SHF.L.U32 R2, R77, 0x1f, RZ ;  /* 0x0000001f4d025819 */ /* 0x000fe400000006ff */
[----:B------:R-:W-:Y:S02]  /*5b30*/  @P2 SEL R0, R5, R0, !P4 ;  /* 0x0000000005002207 */ /* 0x000fe40006000000 */
[----:B------:R-:W1:Y:S02]  /*5b40*/  @P5 SYNCS.PHASECHK.TRANS64.TRYWAIT P1, [UR48+0x40], R2 ;  /* 0x00004002ff0055a7 */ /* 0x000e640008021130 */
[----:B------:R-:W-:Y:S04]  /*5b50*/  LOP3.LUT R0, R0, 0x1, RZ, 0xc0, !PT ;  /* 0x0000000100007812 */ /* 0x000fe800078ec0ff */
[----:B------:R-:W-:Y:S04]  /*5b60*/  ISETP.NE.U32.AND P2, PT, R0, 0x1, PT ;  /* 0x000000010000780c */ /* 0x000fe80003f45070 */
[----:B------:R-:W-:Y:S01]  /*5b70*/  P2R R90, PR, RZ, 0x4 ;  /* 0x00000004ff5a7803 */ /* 0x000fe20000000000 */
[----:B------:R3:W4:Y:S01]  /*5b80*/  SYNCS.PHASECHK.TRANS64.TRYWAIT P0, [R88+URZ+0xb0], R3 ;  /* 0x0000b003580075a7 */ /* 0x00072200080011ff */
[----:B-1----:R-:W-:Y:S01]  /*5b90*/  @P5 SEL R89, RZ, 0x1, !P1 ;  /* 0x00000001ff595807 */ /* 0x002fe20004800000 */
[----:B---3--:R-:W-:Y:S06]  /*5ba0*/  @!P5 BRA `(.L_x_91) ;  /* 0x000000000058d947 */ /* 0x008fec0003800000 */
[----:B------:R-:W-:Y:S01]  /*5bb0*/  IMAD.MOV.U32 R47, RZ, RZ, RZ ;  /* 0x000000ffff2f7224 */ /* 0x000fe200078e00ff */
[----:B------:R-:W-:Y:S01]  /*5bc0*/  ISETP.NE.AND P1, PT, R89, RZ, PT ;  /* 0x000000ff5900720c */ /* 0x000fe20003f25270 */
[----:B------:R-:W-:Y:S01]  /*5bd0*/  BSSY B0, `(.L_x_92) ;  /* 0x000000c000007945 */ /* 0x000fe20003800000 */
[----:B------:R-:W-:Y:S02]  /*5be0*/  CS2R R58, SRZ ;  /* 0x00000000003a7805 */ /* 0x000fe4000001ff00 */
[----:B------:R-:W-:Y:S02]  /*5bf0*/  CS2R R56, SRZ ;  /* 0x0000000000387805 */ /* 0x000fe4000001ff00 */
[----:B------:R-:W-:Y:S02]  /*5c00*/  CS2R R54, SRZ ;  /* 0x0000000000367805 */ /* 0x000fe4000001ff00 */
[----:B------:R-:W-:Y:S02]  /*5c10*/  CS2R R52, SRZ ;  /* 0x0000000000347805 */ /* 0x000fe4000001ff00 */
[----:B------:R-:W-:Y:S02]  /*5c20*/  CS2R R50, SRZ ;  /* 0x0000000000327805 */ /* 0x000fe4000001ff00 */
[----:B------:R-:W-:Y:S02]  /*5c30*/  CS2R R48, SRZ ;  /* 0x0000000000307805 */ /* 0x000fe4000001ff00 */
[----:B------:R-:W-:Y:S01]  /*5c40*/  CS2R R44, SRZ ;  /* 0x00000000002c7805 */ /* 0x000fe2000001ff00 */
[----:B------:R-:W-:Y:S06]  /*5c50*/  @P1 BRA `(.L_x_93) ;  /* 0x00000000000c1947 */ /* 0x000fec0003800000 */
[----:B------:R-:W-:Y:S04]  /*5c60*/  SHF.L.U32 R5, R77, 0x1f, RZ ;  /* 0x0000001f4d057819 */ /* 0x000fe800000006ff */
[----:B------:R-:W1:Y:S02]  /*5c70*/  SYNCS.PHASECHK.TRANS64.TRYWAIT P1, [UR48+0x40], R5 ;  /* 0x00004005ff0075a7 */ /* 0x000e640008021130 */
[----:B-1----:R-:W-:Y:S05]  /*5c80*/  @!P1 BRA `(.L_x_94) ;  /* 0x0000003000649947 */ /* 0x002fea0003800000 */
.L_x_93:
[----:B------:R-:W-:Y:S05]  /*5c90*/  BSYNC B0 ;  /* 0x0000000000007941 */ /* 0x000fea0003800000 */
.L_x_92:
[----:B------:R-:W-:Y:S01]  /*5ca0*/  ISETP.NE.AND P1, PT, R90, RZ, PT ;  /* 0x000000ff5a00720c */ /* 0x000fe20003f25270 */
[----:B------:R-:W-:Y:S11]  /*5cb0*/  HFMA2 R43, -RZ, RZ, 0, 5.9604644775390625e-08 ;  /* 0x00000001ff2b7431 */ /* 0x000ff600000001ff */
[----:B------:R-:W-:Y:S01]  /*5cc0*/  @!UPT UIADD3 URZ, UPT, UPT, URZ, URZ, URZ ;  /* 0x000000fffffff290 */ /* 0x000fe2000fffe0ff */
[----:B------:R3:W1:Y:S04]  /*5cd0*/  @P1 LDS.128 R56, [R80] ;  /* 0x0000000050381984 */ /* 0x0006680000000c00 */
[----:B------:R3:W1:Y:S04]  /*5ce0*/  @P1 LDS.128 R52, [R79+0x10] ;  /* 0x000010004f341984 */ /* 0x0006680000000c00 */
[----:B------:R3:W1:Y:S04]  /*5cf0*/  @P1 LDS.128 R48, [R78+0x20] ;  /* 0x000020004e301984 */ /* 0x0006680000000c00 */
[----:B------:R3:W1:Y:S02]  /*5d00*/  @P1 LDS.128 R44, [R86+0x30] ;  /* 0x00003000562c1984 */ /* 0x0006640000000c00 */
.L_x_91:
[----:B------:R-:W-:Y:S05]  /*5d10*/  BSYNC B1 ;  /* 0x0000000000017941 */ /* 0x000fea0003800000 */
.L_x_90:
[----:B-1----:R-:W-:Y:S04]  /*5d20*/  SHF.R.U32.HI R5, RZ, 0x15, R34 ;  /* 0x00000015ff057819 */ /* 0x002fe80000011622 */
[----:B------:R-:W-:Y:S01]  /*5d30*/  LOP3.LUT P1, RZ, R5, 0x3, R72, 0x48, !PT ;  /* 0x0000000305ff7812 */ /* 0x000fe20007824848 */
[----:B------:R-:W-:Y:S01]  /*5d40*/  @!UPT UIADD3 URZ, UPT, UPT, URZ, URZ, URZ ;  /* 0x000000fffffff290 */ /* 0x000fe2000fffe0ff */
[----:B----4-:R-:W-:Y:S11]  /*5d50*/  @P0 BRA `(.L_x_95) ;  /* 0x0000000000080947 */ /* 0x010ff60003800000 */
[----:B------:R-:W1:Y:S02]  /*5d60*/  SYNCS.PHASECHK.TRANS64.TRYWAIT P0, [R88+URZ+0xb0], R3 ;  /* 0x0000b003580075a7 */ /* 0x000e6400080011ff */
[----:B-1----:R-:W-:Y:S05]  /*5d70*/  @!P0 BRA `(.L_x_96) ;  /* 0x0000003000408947 */ /* 0x002fea0003800000 */
.L_x_95:
[----:B------:R-:W-:Y:S05]  /*5d80*/  @!P1 BRA `(.L_x_97) ;  /* 0x0000000000409947 */ /* 0x000fea0003800000 */
[----:B------:R-:W4:Y:S01]  /*5d90*/  LDCU.64 UR8, c[0x4][0x70] ;  /* 0x01000e00ff0877ac */ /* 0x000f220008000a00 */
[----:B-1----:R-:W-:Y:S01]  /*5da0*/  MOV R3, 0x0 ;  /* 0x0000000000037802 */ /* 0x002fe20000000f00 */
[----:B------:R-:W-:Y:S02]  /*5db0*/  HFMA2 R12, -RZ, RZ, 0, 5.9604644775390625e-08 ;  /* 0x00000001ff0c7431 */ /* 0x000fe400000001ff */
[----:B------:R-:W-:Y:S02]  /*5dc0*/  IMAD.MOV.U32 R8, RZ, RZ, 0x192 ;  /* 0x00000192ff087424 */ /* 0x000fe400078e00ff */
[----:B------:R-:W-:Y:S01]  /*5dd0*/  IMAD.MOV.U32 R13, RZ, RZ, RZ ;  /* 0x000000ffff0d7224 */ /* 0x000fe200078e00ff */
[----:B------:R-:W1:Y:S01]  /*5de0*/  LDCU.64 UR6, c[0x4][0x78] ;  /* 0x01000f00ff0677ac */ /* 0x000e620008000a00 */
[----:B------:R-:W2:Y:S01]  /*5df0*/  LDC.64 R2, c[0x4][R3] ;  /* 0x0100000003027b82 */ /* 0x000ea20000000a00 */
[----:B------:R-:W5:Y:S01]  /*5e00*/  LDCU.64 UR4, c[0x4][0x10] ;  /* 0x01000200ff0477ac */ /* 0x000f620008000a00 */
[----:B----4-:R-:W-:Y:S01]  /*5e10*/  MOV R5, UR9 ;  /* 0x0000000900057c02 */ /* 0x010fe20008000f00 */
[----:B------:R-:W-:Y:S01]  /*5e20*/  IMAD.U32 R4, RZ, RZ, UR8 ;  /* 0x00000008ff047e24 */ /* 0x000fe2000f8e00ff */
[----:B-1----:R-:W-:Y:S01]  /*5e30*/  MOV R7, UR7 ;  /* 0x0000000700077c02 */ /* 0x002fe20008000f00 */
[----:B------:R-:W-:Y:S01]  /*5e40*/  IMAD.U32 R6, RZ, RZ, UR6 ;  /* 0x00000006ff067e24 */ /* 0x000fe2000f8e00ff */
[----:B-----5:R-:W-:Y:S01]  /*5e50*/  MOV R11, UR5 ;  /* 0x00000005000b7c02 */ /* 0x020fe20008000f00 */
[----:B------:R-:W-:Y:S02]  /*5e60*/  IMAD.U32 R10, RZ, RZ, UR4 ;  /* 0x00000004ff0a7e24 */ /* 0x000fe4000f8e00ff */
[----:B------:R-:W-:Y:S07]  /*5e70*/  LEPC R20, `(.L_x_97) ;  /* 0x000000001014794e */ /* 0x000fee0000000000 */
[----:B--23--:R-:W-:Y:S05]  /*5e80*/  CALL.ABS.NOINC R2 ;  /* 0x0000000002007343 */ /* 0x00cfea0003c00000 */
.L_x_97:
[----:B------:R-:W-:Y:S01]  /*5e90*/  LOP3.LUT R20, R56, 0xffffe000, RZ, 0xc0, !PT ;  /* 0xffffe00038147812 */ /* 0x000fe200078ec0ff */
[----:B------:R-:W-:Y:S05]  /*5ea0*/  WARPSYNC.ALL ;  /* 0x0000000000007948 */ /* 0x000fea0003800000 */
[----:B------:R-:W-:Y:S01]  /*5eb0*/  R2UR UR4, R34 ;  /* 0x00000000220472ca */ /* 0x000fe200000e0000 */
[----:B------:R-:W-:Y:S01]  /*5ec0*/  BSSY.RECONVERGENT B0, `(.L_x_98) ;  /* 0x0000058000007945 */ /* 0x000fe20003800200 */
[----:B------:R-:W-:Y:S02]  /*5ed0*/  LOP3.LUT R21, R57, 0xffffe000, RZ, 0xc0, !PT ;  /* 0xffffe00039157812 */ /* 0x000fe400078ec0ff */
[----:B------:R-:W-:Y:S02]  /*5ee0*/  LOP3.LUT R40, R58, 0xffffe000, RZ, 0xc0, !PT ;  /* 0xffffe0003a287812 */ /* 0x000fe400078ec0ff */
[----:B------:R-:W-:Y:S02]  /*5ef0*/  LOP3.LUT R41, R52, 0xffffe000, RZ, 0xc0, !PT ;  /* 0xffffe00034297812 */ /* 0x000fe400078ec0ff */
[----:B------:R-:W-:Y:S05]  /*5f00*/  ISETP.NE.AND P0, PT, R82, RZ, PT ;  /* 0x000000ff5200720c */ /* 0x000fea0003f05270 */
[----:B------:R-:W2:Y:S02]  /*5f10*/  LDTM.x16 R4, tmem[UR4] ;  /* 0x00000004000479ee */ /* 0x000ea40008240000 */
[C---:B--2---:R-:W-:Y:S01]  /*5f20*/  FMUL R0, R32.reuse, R4 ;  /* 0x0000000420007220 */ /* 0x044fe20000400000 */
[C---:B------:R-:W-:Y:S01]  /*5f30*/  FMUL R2, R32.reuse, R5 ;  /* 0x0000000520027220 */ /* 0x040fe20000400000 */
[C---:B-1----:R-:W-:Y:S01]  /*5f40*/  FMUL R3, R32.reuse, R6 ;  /* 0x0000000620037220 */ /* 0x042fe20000400000 */
[----:B------:R-:W-:Y:S01]  /*5f50*/  FMUL R7, R32, R7 ;  /* 0x0000000720077220 */ /* 0x000fe20000400000 */
[----:B------:R-:W-:Y:S01]  /*5f60*/  FFMA R36, R35, R20, R0 ;  /* 0x0000001423247223 */ /* 0x000fe20000000000 */
[----:B------:R-:W-:Y:S01]  /*5f70*/  LOP3.LUT R20, R59, 0xffffe000, RZ, 0xc0, !PT ;  /* 0xffffe0003b147812 */ /* 0x000fe200078ec0ff */
[C---:B------:R-:W-:Y:S01]  /*5f80*/  FFMA R37, R35.reuse, R21, R2 ;  /* 0x0000001523257223 */ /* 0x040fe20000000002 */
[----:B------:R-:W-:Y:S01]  /*5f90*/  LOP3.LUT R21, R54, 0xffffe000, RZ, 0xc0, !PT ;  /* 0xffffe00036157812 */ /* 0x000fe200078ec0ff */
[----:B------:R-:W-:Y:S01]  /*5fa0*/  FFMA R38, R35, R40, R3 ;  /* 0x0000002823267223 */ /* 0x000fe20000000003 */
[----:B------:R-:W-:Y:S01]  /*5fb0*/  LOP3.LUT R40, R53, 0xffffe000, RZ, 0xc0, !PT ;  /* 0xffffe00035287812 */ /* 0x000fe200078ec0ff */
[----:B------:R-:W-:Y:S01]  /*5fc0*/  FFMA R39, R35, R20, R7 ;  /* 0x0000001423277223 */ /* 0x000fe20000000007 */
[----:B------:R-:W-:Y:S01]  /*5fd0*/  LOP3.LUT R20, R55, 0xffffe000, RZ, 0xc0, !PT ;  /* 0xffffe00037147812 */ /* 0x000fe200078ec0ff */
[C---:B------:R-:W-:Y:S01]  /*5fe0*/  FMUL R4, R32.reuse, R8 ;  /* 0x0000000820047220 */ /* 0x040fe20000400000 */
[----:B------:R-:W-:Y:S01]  /*5ff0*/  F2FP.TF32.F32.PACK_B R36, R36 ;  /* 0x00000024ff24723e */ /* 0x000fe200024050ff */
[C---:B------:R-:W-:Y:S01]  /*6000*/  FMUL R5, R32.reuse, R9 ;  /* 0x0000000920057220 */ /* 0x040fe20000400000 */
[----:B------:R-:W-:Y:S01]  /*6010*/  F2FP.TF32.F32.PACK_B R37, R37 ;  /* 0x00000025ff25723e */ /* 0x000fe200024050ff */
[C---:B------:R-:W-:Y:S01]  /*6020*/  FMUL R6, R32.reuse, R10 ;  /* 0x0000000a20067220 */ /* 0x040fe20000400000 */
[----:B------:R-:W-:Y:S01]  /*6030*/  FMUL R11, R32, R11 ;  /* 0x0000000b200b7220 */ /* 0x000fe20000400000 */
[----:B------:R-:W-:Y:S01]  /*6040*/  F2FP.TF32.F32.PACK_B R38, R38 ;  /* 0x00000026ff26723e */ /* 0x000fe200024050ff */
[C---:B------:R-:W-:Y:S01]  /*6050*/  FFMA R4, R35.reuse, R41, R4 ;  /* 0x0000002923047223 */ /* 0x040fe20000000004 */
[----:B------:R-:W-:Y:S01]  /*6060*/  F2FP.TF32.F32.PACK_B R39, R39 ;  /* 0x00000027ff27723e */ /* 0x000fe200024050ff */
[C---:B------:R-:W-:Y:S01]  /*6070*/  FFMA R5, R35.reuse, R40, R5 ;  /* 0x0000002823057223 */ /* 0x040fe20000000005 */
[C---:B------:R-:W-:Y:S01]  /*6080*/  FFMA R6, R35.reuse, R21, R6 ;  /* 0x0000001523067223 */ /* 0x040fe20000000006 */
[----:B------:R-:W-:Y:S01]  /*6090*/  FFMA R7, R35, R20, R11 ;  /* 0x0000001423077223 */ /* 0x000fe2000000000b */
[----:B------:R-:W-:Y:S01]  /*60a0*/  LOP3.LUT R41, R48, 0xffffe000, RZ, 0xc0, !PT ;  /* 0xffffe00030297812 */ /* 0x000fe200078ec0ff */
[----:B------:R1:W-:Y:S01]  /*60b0*/  STS.128 [R80], R36 ;  /* 0x0000002450007388 */ /* 0x0003e20000000c00 */
[----:B------:R-:W-:Y:S01]  /*60c0*/  LOP3.LUT R40, R49, 0xffffe000, RZ, 0xc0, !PT ;  /* 0xffffe00031287812 */ /* 0x000fe200078ec0ff */
[C---:B------:R-:W-:Y:S01]  /*60d0*/  FMUL R8, R32.reuse, R12 ;  /* 0x0000000c20087220 */ /* 0x040fe20000400000 */
[----:B------:R-:W-:Y:S01]  /*60e0*/  FMUL R9, R32, R13 ;  /* 0x0000000d20097220 */ /* 0x000fe20000400000 */
[----:B------:R-:W-:Y:S01]  /*60f0*/  LOP3.LUT R21, R50, 0xffffe000, RZ, 0xc0, !PT ;  /* 0xffffe00032157812 */ /* 0x000fe200078ec0ff */
[C---:B------:R-:W-:Y:S01]  /*6100*/  FMUL R10, R32.reuse, R14 ;  /* 0x0000000e200a7220 */ /* 0x040fe20000400000 */
[----:B------:R-:W-:Y:S01]  /*6110*/  LOP3.LUT R20, R51, 0xffffe000, RZ, 0xc0, !PT ;  /* 0xffffe00033147812 */ /* 0x000fe200078ec0ff */
[----:B------:R-:W-:Y:S01]  /*6120*/  FMUL R15, R32, R15 ;  /* 0x0000000f200f7220 */ /* 0x000fe20000400000 */
[----:B------:R-:W-:Y:S01]  /*6130*/  F2FP.TF32.F32.PACK_B R4, R4 ;  /* 0x00000004ff04723e */ /* 0x000fe200024050ff */
[C---:B------:R-:W-:Y:S01]  /*6140*/  FFMA R8, R35.reuse, R41, R8 ;  /* 0x0000002923087223 */ /* 0x040fe20000000008 */
[----:B------:R-:W-:Y:S01]  /*6150*/  F2FP.TF32.F32.PACK_B R5, R5 ;  /* 0x00000005ff05723e */ /* 0x000fe200024050ff */
[C---:B------:R-:W-:Y:S01]  /*6160*/  FFMA R9, R35.reuse, R40, R9 ;  /* 0x0000002823097223 */ /* 0x040fe20000000009 */
[----:B------:R-:W-:Y:S01]  /*6170*/  F2FP.TF32.F32.PACK_B R6, R6 ;  /* 0x00000006ff06723e */ /* 0x000fe200024050ff */
[C---:B------:R-:W-:Y:S01]  /*6180*/  FFMA R10, R35.reuse, R21, R10 ;  /* 0x00000015230a7223 */ /* 0x040fe2000000000a */
[----:B------:R-:W-:Y:S01]  /*6190*/  F2FP.TF32.F32.PACK_B R7, R7 ;  /* 0x00000007ff07723e */ /* 0x000fe200024050ff */
[----:B------:R-:W-:Y:S01]  /*61a0*/  FFMA R11, R35, R20, R15 ;  /* 0x00000014230b7223 */ /* 0x000fe2000000000f */
[----:B------:R-:W-:Y:S01]  /*61b0*/  LOP3.LUT R41, R44, 0xffffe000, RZ, 0xc0, !PT ;  /* 0xffffe0002c297812 */ /* 0x000fe200078ec0ff */
[C---:B------:R-:W-:Y:S01]  /*61c0*/  FMUL R12, R32.reuse, R16 ;  /* 0x00000010200c7220 */ /* 0x040fe20000400000 */
[----:B------:R-:W-:Y:S01]  /*61d0*/  LOP3.LUT R40, R45, 0xffffe000, RZ, 0xc0, !PT ;  /* 0xffffe0002d287812 */ /* 0x000fe200078ec0ff */
[----:B------:R1:W-:Y:S01]  /*61e0*/  STS.128 [R79+0x10], R4 ;  /* 0x000010044f007388 */ /* 0x0003e20000000c00 */
        /* <DEDUP_REMOVED lines=13> */
[----:B------:R-:W-:Y:S02]  /*62c0*/  F2FP.TF32.F32.PACK_B R12, R12 ;  /* 0x0000000cff0c723e */ /* 0x000fe400024050ff */
[----:B------:R-:W-:Y:S01]  /*62d0*/  F2FP.TF32.F32.PACK_B R13, R13 ;  /* 0x0000000dff0d723e */ /* 0x000fe200024050ff */
[----:B------:R1:W-:Y:S01]  /*62e0*/  STS.128 [R78+0x20], R8 ;  /* 0x000020084e007388 */ /* 0x0003e20000000c00 */
[----:B------:R-:W-:Y:S02]  /*62f0*/  F2FP.TF32.F32.PACK_B R14, R14 ;  /* 0x0000000eff0e723e */ /* 0x000fe400024050ff */
[----:B------:R-:W-:Y:S05]  /*6300*/  F2FP.TF32.F32.PACK_B R15, R15 ;  /* 0x0000000fff0f723e */ /* 0x000fea00024050ff */
[----:B------:R1:W-:Y:S01]  /*6310*/  STS.128 [R86+0x30], R12 ;  /* 0x0000300c56007388 */ /* 0x0003e20000000c00 */
[----:B------:R-:W-:Y:S01]  /*6320*/  @!PT LDS RZ, [RZ] ;  /* 0x00000000fffff984 */ /* 0x000fe20000000800 */
[----:B------:R-:W-:Y:S01]  /*6330*/  @!PT LDS RZ, [RZ] ;  /* 0x00000000fffff984 */ /* 0x000fe20000000800 */
[----:B------:R-:W-:Y:S01]  /*6340*/  @!PT LDS RZ, [RZ] ;  /* 0x00000000fffff984 */ /* 0x000fe20000000800 */
[----:B------:R-:W-:Y:S01]  /*6350*/  @!PT LDS RZ, [RZ] ;  /* 0x00000000fffff984 */ /* 0x000fe20000000800 */
[----:B------:R2:W-:Y:S07]  /*6360*/  MEMBAR.ALL.CTA ;  /* 0x0000000000007992 */ /* 0x0005ee0000008000 */
[----:B--2---:R-:W2:Y:S02]  /*6370*/  FENCE.VIEW.ASYNC.S ;  /* 0x00000000000073c6 */ /* 0x004ea40000000000 */
[----:B--2---:R-:W-:Y:S06]  /*6380*/  BAR.SYNC.DEFER_BLOCKING 0x1, 0x80 ;  /* 0x0042000000007b1d */ /* 0x004fec0000010000 */
[----:B------:R-:W-:Y:S05]  /*6390*/  @P0 BRA `(.L_x_99) ;  /* 0x0000000000280947 */ /* 0x000fea0003800000 */
[----:B------:R-:W-:Y:S02]  /*63a0*/  UIADD3 UR4, UPT, UPT, UR48, 0x200, URZ ;  /* 0x0000020030047890 */ /* 0x000fe4000fffe0ff */
[----:B------:R-:W-:Y:S01]  /*63b0*/  UIADD3 UR6, UP0, UPT, UR52, 0x680, URZ ;  /* 0x0000068034067890 */ /* 0x000fe2000ff1e0ff */
[----:B------:R-:W-:Y:S03]  /*63c0*/  UMOV UR43, UR36 ;  /* 0x00000024002b7c82 */ /* 0x000fe60008000000 */
[----:B------:R-:W-:Y:S01]  /*63d0*/  MOV R73, UR4 ;  /* 0x0000000400497c02 */ /* 0x000fe20008000f00 */
[----:B------:R-:W-:Y:S03]  /*63e0*/  UIADD3.X UR7, UPT, UPT, URZ, UR53, URZ, UP0, !UPT ;  /* 0x00000035ff077290 */ /* 0x000fe600087fe4ff */
[----:B------:R-:W-:Y:S11]  /*63f0*/  R2UR UR40, R73 ;  /* 0x00000000492872ca */ /* 0x000ff600000e0000 */
[----:B------:R-:W-:Y:S02]  /*6400*/  @!UPT UIADD3 URZ, UPT, UPT, URZ, URZ, URZ ;  /* 0x000000fffffff290 */ /* 0x000fe4000fffe0ff */
[----:B------:R2:W-:Y:S01]  /*6410*/  UTMASTG.3D [UR40], [UR6] ;  /* 0x00000028060073b5 */ /* 0x0005e20008010000 */
[----:B------:R0:W-:Y:S01]  /*6420*/  UTMACMDFLUSH ;  /* 0x00000000000079b7 */ /* 0x0001e20000000000 */
[----:B--2---:R-:W-:Y:S04]  /*6430*/  DEPBAR.LE SB0, 0x1 ;  /* 0x000080400000791a */ /* 0x004fe80000000000 */
.L_x_99:
[----:B------:R-:W-:Y:S05]  /*6440*/  BSYNC.RECONVERGENT B0 ;  /* 0x0000000000007941 */ /* 0x000fea0003800200 */
.L_x_98:
[----:B------:R-:W-:Y:S01]  /*6450*/  BAR.SYNC.DEFER_BLOCKING 0x1, 0x80 ;  /* 0x0042000000007b1d */ /* 0x000fe20000010000 */
[----:B------:R-:W-:Y:S01]  /*6460*/  ISETP.NE.AND P1, PT, R87, RZ, PT ;  /* 0x000000ff5700720c */ /* 0x000fe20003f25270 */
[----:B------:R-:W-:Y:S01]  /*6470*/  UISETP.NE.AND UP0, UPT, UR49, URZ, UPT ;  /* 0x000000ff3100728c */ /* 0x000fe2000bf05270 */
[----:B------:R-:W-:Y:S11]  /*6480*/  LEA R3, R43, UR48, 0x3 ;  /* 0x000000302b037c11 */ /* 0x000ff6000f8e18ff */
[----:B------:R-:W-:Y:S01]  /*6490*/  @P1 SHF.L.U32 R2, R77, 0x1f, RZ ;  /* 0x0000001f4d021819 */ /* 0x000fe200000006ff */
[----:B------:R-:W-:Y:S06]  /*64a0*/  BRA.U !UP0, `(.L_x_100) ;  /* 0x0000000108247547 */ /* 0x000fec000b800000 */
[----:B-1----:R-:W-:Y:S01]  /*64b0*/  IMAD.U32 R5, RZ, RZ, UR51 ;  /* 0x00000033ff057e24 */ /* 0x002fe2000f8e00ff */
[----:B------:R-:W-:Y:S01]  /*64c0*/  MOV R0, UR37 ;  /* 0x0000002500007c02 */ /* 0x000fe20008000f00 */
[----:B------:R-:W-:Y:S03]  /*64d0*/  UIADD3 UR51, UPT, UPT, UR51, 0x1, URZ ;  /* 0x0000000133337890 */ /* 0x000fe6000fffe0ff */
[----:B------:R-:W-:Y:S01]  /*64e0*/  @P1 LEA R5, R5, UR48, 0x3 ;  /* 0x0000003005051c11 */ /* 0x000fe2000f8e18ff */
[----:B------:R-:W-:Y:S04]  /*64f0*/  UISETP.NE.AND UP0, UPT, UR51, 0x4, UPT ;  /* 0x000000043300788c */ /* 0x000fe8000bf05270 */
[----:B------:R-:W-:Y:S01]  /*6500*/  @P1 VIADD R5, R5, 0x60 ;  /* 0x0000006005051836 */ /* 0x000fe20000000000 */
[----:B------:R-:W-:Y:S04]  /*6510*/  USEL UR51, UR51, URZ, UP0 ;  /* 0x000000ff33337287 */ /* 0x000fe80008000000 */
[----:B------:R-:W-:Y:S04]  /*6520*/  @P1 PRMT R0, R0, 0x654, R5 ;  /* 0x0000065400001816 */ /* 0x000fe80000000005 */
[----:B------:R2:W-:Y:S04]  /*6530*/  @P1 SYNCS.ARRIVE.TRANS64.RED.A1T0 RZ, [R0+URZ], RZ ;  /* 0x000000ff00ff19a7 */ /* 0x0005e800081004ff */
.L_x_100:
[----:B------:R-:W4:Y:S01]  /*6540*/  @P1 SYNCS.PHASECHK.TRANS64.TRYWAIT P0, [R3+URZ+0x40], R2 ;  /* 0x00004002030015a7 */ /* 0x000f2200080011ff */
[----:B------:R-:W-:Y:S01]  /*6550*/  BSSY B1, `(.L_x_101) ;  /* 0x0000016000017945 */ /* 0x000fe20003800000 */
[----:B----4-:R-:W-:Y:S03]  /*6560*/  @P1 SEL R89, RZ, 0x1, !P0 ;  /* 0x00000001ff591807 */ /* 0x010fe60004000000 */
[----:B------:R-:W-:Y:S05]  /*6570*/  @!P1 BRA `(.L_x_102) ;  /* 0x00000000004c9947 */ /* 0x000fea0003800000 */
[----:B------:R-:W-:Y:S01]  /*6580*/  ISETP.NE.AND P0, PT, R89, RZ, PT ;  /* 0x000000ff5900720c */ /* 0x000fe20003f05270 */
[----:B------:R-:W-:Y:S01]  /*6590*/  BSSY B0, `(.L_x_103) ;  /* 0x000000b000007945 */ /* 0x000fe20003800000 */
[----:B------:R-:W-:Y:S11]  /*65a0*/  ISETP.NE.AND P1, PT, R90, RZ, PT ;  /* 0x000000ff5a00720c */ /* 0x000ff60003f25270 */
[----:B------:R-:W-:Y:S02]  /*65b0*/  @!UPT UIADD3 URZ, UPT, UPT, URZ, URZ, URZ ;  /* 0x000000fffffff290 */ /* 0x000fe4000fffe0ff */
[C---:B-1----:R-:W-:Y:S01]  /*65c0*/  @P1 IMAD R6, R43.reuse, 0x2000, R80 ;  /* 0x000020002b061824 */ /* 0x042fe200078e0250 */
[C---:B------:R-:W-:Y:S01]  /*65d0*/  @P1 LEA R4, R43.reuse, R78, 0xd ;  /* 0x0000004e2b041211 */ /* 0x040fe200078e68ff */
[C---:B------:R-:W-:Y:S02]  /*65e0*/  @P1 IMAD R5, R43.reuse, 0x2000, R79 ;  /* 0x000020002b051824 */ /* 0x040fe400078e024f */
[----:B------:R-:W-:Y:S01]  /*65f0*/  @P1 IMAD R2, R43, 0x2000, R86 ;  /* 0x000020002b021824 */ /* 0x000fe200078e0256 */
[----:B------:R-:W-:Y:S06]  /*6600*/  @P0 BRA `(.L_x_104) ;  /* 0x00000000000c0947 */ /* 0x000fec0003800000 */
[----:B--2---:R-:W-:Y:S04]  /*6610*/  SHF.L.U32 R0, R77, 0x1f, RZ ;  /* 0x0000001f4d007819 */ /* 0x004fe800000006ff */
[----:B------:R-:W1:Y:S02]  /*6620*/  SYNCS.PHASECHK.TRANS64.TRYWAIT P0, [R3+URZ+0x40], R0 ;  /* 0x00004000030075a7 */ /* 0x000e6400080011ff */
[----:B-1----:R-:W-:Y:S05]  /*6630*/  @!P0 BRA `(.L_x_105) ;  /* 0x0000002800248947 */ /* 0x002fea0003800000 */
.L_x_104:
[----:B------:R-:W-:Y:S05]  /*6640*/  BSYNC B0 ;  /* 0x0000000000007941 */ /* 0x000fea0003800000 */
.L_x_103:
[----:B------:R-:W-:Y:S02]  /*6650*/  ISETP.NE.AND P0, PT, R90, RZ, PT ;  /* 0x000000ff5a00720c */ /* 0x000fe40003f05270 */
[----:B------:R-:W-:Y:S11]  /*6660*/  IADD3 R43, PT, PT, R43, 0x1, RZ ;  /* 0x000000012b2b7810 */ /* 0x000ff60007ffe0ff */
[----:B------:R4:W1:Y:S04]  /*6670*/  @P0 LDS.128 R56, [R6] ;  /* 0x0000000006380984 */ /* 0x0008680000000c00 */
[----:B------:R4:W1:Y:S04]  /*6680*/  @P0 LDS.128 R52, [R5+0x10] ;  /* 0x0000100005340984 */ /* 0x0008680000000c00 */
[----:B------:R4:W1:Y:S04]  /*6690*/  @P0 LDS.128 R48, [R4+0x20] ;  /* 0x0000200004300984 */ /* 0x0008680000000c00 */
[----:B------:R4:W1:Y:S02]  /*66a0*/  @P0 LDS.128 R44, [R2+0x30] ;  /* 0x00003000022c0984 */ /* 0x0008640000000c00 */
.L_x_102:
[----:B------:R-:W-:Y:S05]  /*66b0*/  BSYNC B1 ;  /* 0x0000000000017941 */ /* 0x000fea0003800000 */
.L_x_101:
[----:B-1----:R-:W-:Y:S05]  /*66c0*/  VIADD R3, R34, 0x10 ;  /* 0x0000001022037836 */ /* 0x002fea0000000000 */
[----:B------:R-:W-:Y:S04]  /*66d0*/  SHF.R.U32.HI R3, RZ, 0x15, R3 ;  /* 0x00000015ff037819 */ /* 0x000fe80000011603 */
[----:B------:R-:W-:Y:S11]  /*66e0*/  LOP3.LUT P0, RZ, R3, 0x3, R72, 0x48, !PT ;  /* 0x0000000303ff7812 */ /* 0x000ff60007804848 */
[----:B------:R-:W-:Y:S02]  /*66f0*/  @!UPT UIADD3 URZ, UPT, UPT, URZ, URZ, URZ ;  /* 0x000000fffffff290 */ /* 0x000fe4000fffe0ff */
[----:B------:R-:W-:Y:S05]  /*6700*/  @!P0 BRA `(.L_x_106) ;  /* 0x0000000000408947 */ /* 0x000fea0003800000 */
[----:B------:R-:W1:Y:S01]  /*6710*/  LDCU.64 UR8, c[0x4][0x70] ;  /* 0x01000e00ff0877ac */ /* 0x000e620008000a00 */
[----:B------:R-:W-:Y:S01]  /*6720*/  MOV R3, 0x0 ;  /* 0x0000000000037802 */ /* 0x000fe20000000f00 */
[----:B------:R-:W-:Y:S02]  /*6730*/  HFMA2 R12, -RZ, RZ, 0, 5.9604644775390625e-08 ;  /* 0x00000001ff0c7431 */ /* 0x000fe400000001ff */
[----:B------:R-:W-:Y:S02]  /*6740*/  IMAD.MOV.U32 R8, RZ, RZ, 0x192 ;  /* 0x00000192ff087424 */ /* 0x000fe400078e00ff */
[----:B------:R-:W-:Y:S01]  /*6750*/  IMAD.MOV.U32 R13, RZ, RZ, RZ ;  /* 0x000000ffff0d7224 */ /* 0x000fe200078e00ff */
[----:B------:R-:W5:Y:S01]  /*6760*/  LDCU.64 UR6, c[0x4][0x78] ;  /* 0x01000f00ff0677ac */ /* 0x000f620008000a00 */
[----:B----4-:R-:W4:Y:S01]  /*6770*/  LDC.64 R2, c[0x4][R3] ;  /* 0x0100000003027b82 */ /* 0x010f220000000a00 */
[----:B------:R-:W2:Y:S01]  /*6780*/  LDCU.64 UR4, c[0x4][0x10] ;  /* 0x01000200ff0477ac */ /* 0x000ea20008000a00 */
[----:B-1----:R-:W-:Y:S01]  /*6790*/  MOV R5, UR9 ;  /* 0x0000000900057c02 */ /* 0x002fe20008000f00 */
[----:B------:R-:W-:Y:S01]  /*67a0*/  IMAD.U32 R4, RZ, RZ, UR8 ;  /* 0x00000008ff047e24 */ /* 0x000fe2000f8e00ff */
[----:B-----5:R-:W-:Y:S01]  /*67b0*/  MOV R7, UR7 ;  /* 0x0000000700077c02 */ /* 0x020fe20008000f00 */
[----:B------:R-:W-:Y:S01]  /*67c0*/  IMAD.U32 R6, RZ, RZ, UR6 ;  /* 0x00000006ff067e24 */ /* 0x000fe2000f8e00ff */
[----:B--2---:R-:W-:Y:S01]  /*67d0*/  MOV R11, UR5 ;  /* 0x00000005000b7c02 */ /* 0x004fe20008000f00 */
[----:B------:R-:W-:Y:S02]  /*67e0*/  IMAD.U32 R10, RZ, RZ, UR4 ;  /* 0x00000004ff0a7e24 */ /* 0x000fe4000f8e00ff */
[----:B------:R-:W-:Y:S07]  /*67f0*/  LEPC R20, `(.L_x_106) ;  /* 0x000000001014794e */ /* 0x000fee0000000000 */
[----:B---34-:R-:W-:Y:S05]  /*6800*/  CALL.ABS.NOINC R2 ;  /* 0x0000000002007343 */ /* 0x018fea0003c00000 */
.L_x_106:
[----:B------:R-:W-:Y:S01]  /*6810*/  LOP3.LUT R20, R56, 0xffffe000, RZ, 0xc0, !PT ;  /* 0xffffe00038147812 */ /* 0x000fe200078ec0ff */
[----:B------:R-:W-:Y:S05]  /*6820*/  WARPSYNC.ALL ;  /* 0x0000000000007948 */ /* 0x000fea0003800000 */
[----:B------:R-:W-:Y:S01]  /*6830*/  R2UR UR4, R34 ;  /* 0x00000000220472ca */ /* 0x000fe200000e0000 */
[----:B------:R-:W-:Y:S01]  /*6840*/  IMAD.U32 R92, RZ, RZ, UR51 ;  /* 0x00000033ff5c7e24 */ /* 0x000fe2000f8e00ff */
[----:B------:R-:W-:Y:S01]  /*6850*/  LOP3.LUT R21, R57, 0xffffe000, RZ, 0xc0, !PT ;  /* 0xffffe00039157812 */ /* 0x000fe200078ec0ff */
[----:B------:R-:W-:Y:S01]  /*6860*/  IMAD.U32 R91, RZ, RZ, UR37 ;  /* 0x00000025ff5b7e24 */ /* 0x000fe2000f8e00ff */
[----:B------:R-:W-:Y:S01]  /*6870*/  LOP3.LUT R40, R59, 0xffffe000, RZ, 0xc0, !PT ;  /* 0xffffe0003b287812 */ /* 0x000fe200078ec0ff */
[----:B------:R-:W-:Y:S01]  /*6880*/  BSSY.RECONVERGENT B0, `(.L_x_107) ;  /* 0x000005b000007945 */ /* 0x000fe20003800200 */
[----:B------:R-:W-:Y:S02]  /*6890*/  LOP3.LUT R41, R52, 0xffffe000, RZ, 0xc0, !PT ;  /* 0xffffe00034297812 */ /* 0x000fe400078ec0ff */
[----:B------:R-:W-:Y:S02]  /*68a0*/  LOP3.LUT R42, R53, 0xffffe000, RZ, 0xc0, !PT ;  /* 0xffffe000352a7812 */ /* 0x000fe400078ec0ff */
[----:B------:R-:W-:Y:S02]  /*68b0*/  ISETP.NE.AND P6, PT, R87, RZ, PT ;  /* 0x000000ff5700720c */ /* 0x000fe40003fc5270 */
[----:B------:R-:W-:Y:S01]  /*68c0*/  ISETP.NE.AND P0, PT, R82, RZ, PT ;  /* 0x000000ff5200720c */ /* 0x000fe20003f05270 */
[----:B----4-:R-:W2:Y:S10]  /*68d0*/  LDTM.x16 R4, tmem[UR4+0x10] ;  /* 0x00001004000479ee */ /* 0x010eb40008240000 */
[----:B------:R-:W-:Y:S02]  /*68e0*/  @P6 LEA R92, R92, UR48, 0x3 ;  /* 0x000000305c5c6c11 */ /* 0x000fe4000f8e18ff */
[----:B------:R-:W-:Y:S03]  /*68f0*/  @P6 SHF.L.U32 R93, R77, 0x1f, RZ ;  /* 0x0000001f4d5d6819 */ /* 0x000fe600000006ff */
[----:B------:R-:W-:Y:S05]  /*6900*/  @P6 VIADD R92, R92, 0x60 ;  /* 0x000000605c5c6836 */ /* 0x000fea0000000000 */
[----:B------:R-:W-:Y:S02]  /*6910*/  @P6 PRMT R91, R91, 0x654, R92 ;  /* 0x000006545b5b6816 */ /* 0x000fe4000000005c */
[----:B------:R-:W-:Y:S01]  /*6920*/  LEA R92, R43, UR48, 0x3 ;  /* 0x000000302b5c7c11 */ /* 0x000fe2000f8e18ff */
[C---:B--2---:R-:W-:Y:S01]  /*6930*/  FMUL R0, R32.reuse, R4 ;  /* 0x0000000420007220 */ /* 0x044fe20000400000 */
[C---:B------:R-:W-:Y:S01]  /*6940*/  FMUL R2, R32.reuse, R5 ;  /* 0x0000000520027220 */ /* 0x040fe20000400000 */
[C---:B------:R-:W-:Y:S01]  /*6950*/  FMUL R3, R32.reuse, R6 ;  /* 0x0000000620037220 */ /* 0x040fe20000400000 */
[----:B------:R-:W-:Y:S01]  /*6960*/  FMUL R7, R32, R7 ;  /* 0x0000000720077220 */ /* 0x000fe20000400000 */
[C---:B------:R-:W-:Y:S01]  /*6970*/  FFMA R36, R35.reuse, R20, R0 ;  /* 0x0000001423247223 */ /* 0x040fe20000000000 */
[----:B------:R-:W-:Y:S01]  /*6980*/  LOP3.LUT R20, R58, 0xffffe000, RZ, 0xc0, !PT ;  /* 0xffffe0003a147812 */ /* 0x000fe200078ec0ff */
[C---:B------:R-:W-:Y:S01]  /*6990*/  FFMA R37, R35.reuse, R21, R2 ;  /* 0x0000001523257223 */ /* 0x040fe20000000002 */
[----:B------:R-:W-:Y:S01]  /*69a0*/  LOP3.LUT R21, R48, 0xffffe000, RZ, 0xc0, !PT ;  /* 0xffffe00030157812 */ /* 0x000fe200078ec0ff */
[----:B------:R-:W-:Y:S01]  /*69b0*/  FMUL R4, R32, R8 ;  /* 0x0000000820047220 */ /* 0x000fe20000400000 */
[----:B------:R-:W-:Y:S01]  /*69c0*/  F2FP.TF32.F32.PACK_B R36, R36 ;  /* 0x00000024ff24723e */ /* 0x000fe200024050ff */
[C---:B------:R-:W-:Y:S01]  /*69d0*/  FFMA R38, R35.reuse, R20, R3 ;  /* 0x0000001423267223 */ /* 0x040fe20000000003 */
[----:B------:R-:W-:Y:S01]  /*69e0*/  LOP3.LUT R20, R54, 0xffffe000, RZ, 0xc0, !PT ;  /* 0xffffe00036147812 */ /* 0x000fe200078ec0ff */
[----:B------:R-:W-:Y:S01]  /*69f0*/  FFMA R39, R35, R40, R7 ;  /* 0x0000002823277223 */ /* 0x000fe20000000007 */
[----:B------:R-:W-:Y:S01]  /*6a00*/  LOP3.LUT R40, R55, 0xffffe000, RZ, 0xc0, !PT ;  /* 0xffffe00037287812 */ /* 0x000fe200078ec0ff */
[C---:B------:R-:W-:Y:S01]  /*6a10*/  FMUL R5, R32.reuse, R9 ;  /* 0x0000000920057220 */ /* 0x040fe20000400000 */
[C---:B------:R-:W-:Y:S01]  /*6a20*/  FMUL R6, R32.reuse, R10 ;  /* 0x0000000a20067220 */ /* 0x040fe20000400000 */
[C---:B------:R-:W-:Y:S01]  /*6a30*/  FMUL R11, R32.reuse, R11 ;  /* 0x0000000b200b7220 */ /* 0x040fe20000400000 */
[----:B------:R-:W-:Y:S01]  /*6a40*/  F2FP.TF32.F32.PACK_B R37, R37 ;  /* 0x00000025ff25723e */ /* 0x000fe200024050ff */
[C---:B------:R-:W-:Y:S01]  /*6a50*/  FFMA R4, R35.reuse, R41, R4 ;  /* 0x0000002923047223 */ /* 0x040fe20000000004 */
[----:B------:R-:W-:Y:S01]  /*6a60*/  F2FP.TF32.F32.PACK_B R38, R38 ;  /* 0x00000026ff26723e */ /* 0x000fe200024050ff */
[C---:B------:R-:W-:Y:S01]  /*6a70*/  FFMA R5, R35.reuse, R42, R5 ;  /* 0x0000002a23057223 */ /* 0x040fe20000000005 */
[----:B------:R-:W-:Y:S01]  /*6a80*/  F2FP.TF32.F32.PACK_B R39, R39 ;  /* 0x00000027ff27723e */ /* 0x000fe200024050ff */
[C---:B------:R-:W-:Y:S01]  /*6a90*/  FFMA R6, R35.reuse, R20, R6 ;  /* 0x0000001423067223 */ /* 0x040fe20000000006 */
[----:B------:R-:W-:Y:S01]  /*6aa0*/  FFMA R7, R35, R40, R11 ;  /* 0x0000002823077223 */ /* 0x000fe2000000000b */
        /* <DEDUP_REMOVED lines=47> */
[----:B------:R-:W-:Y:S02]  /*6da0*/  UIADD3 UR8, UP0, UPT, UR52, 0x680, URZ ;  /* 0x0000068034087890 */ /* 0x000fe4000ff1e0ff */
[----:B------:R-:W-:Y:S02]  /*6db0*/  UIADD3 UR5, UPT, UPT, UR41, 0x10, URZ ;  /* 0x0000001029057890 */ /* 0x000fe4000fffe0ff */
[----:B------:R-:W-:Y:S02]  /*6dc0*/  UIADD3 UR4, UPT, UPT, UR48, 0x2200, URZ ;  /* 0x0000220030047890 */ /* 0x000fe4000fffe0ff */
[----:B------:R-:W-:Y:S01]  /*6dd0*/  UIADD3.X UR9, UPT, UPT, URZ, UR53, URZ, UP0, !UPT ;  /* 0x00000035ff097290 */ /* 0x000fe200087fe4ff */
[----:B------:R-:W-:Y:S01]  /*6de0*/  UMOV UR6, UR42 ;  /* 0x0000002a00067c82 */ /* 0x000fe20008000000 */
[----:B------:R-:W-:Y:S07]  /*6df0*/  UMOV UR7, UR36 ;  /* 0x0000002400077c82 */ /* 0x000fee0008000000 */
[----:B------:R2:W-:Y:S01]  /*6e00*/  UTMASTG.3D [UR4], [UR8] ;  /* 0x00000004080073b5 */ /* 0x0005e20008010000 */
[----:B------:R0:W-:Y:S01]  /*6e10*/  UTMACMDFLUSH ;  /* 0x00000000000079b7 */ /* 0x0001e20000000000 */
[----:B--2---:R-:W-:Y:S04]  /*6e20*/  DEPBAR.LE SB0, 0x1 ;  /* 0x000080400000791a */ /* 0x004fe80000000000 */
.L_x_108:
[----:B------:R-:W-:Y:S05]  /*6e30*/  BSYNC.RECONVERGENT B0 ;  /* 0x0000000000007941 */ /* 0x000fea0003800200 */
.L_x_107:
[----:B------:R-:W-:Y:S01]  /*6e40*/  BAR.SYNC.DEFER_BLOCKING 0x1, 0x80 ;  /* 0x0042000000007b1d */ /* 0x000fe20000010000 */
[----:B------:R-:W-:Y:S04]  /*6e50*/  UIADD3 UR40, UPT, UPT, UR51, 0x1, URZ ;  /* 0x0000000133287890 */ /* 0x000fe8000fffe0ff */
[----:B------:R-:W-:Y:S04]  /*6e60*/  UISETP.NE.AND UP0, UPT, UR40, 0x4, UPT ;  /* 0x000000042800788c */ /* 0x000fe8000bf05270 */
[----:B------:R-:W-:Y:S01]  /*6e70*/  USEL UR40, UR40, URZ, UP0 ;  /* 0x000000ff28287287 */ /* 0x000fe20008000000 */
[----:B------:R2:W-:Y:S01]  /*6e80*/  @P6 SYNCS.ARRIVE.TRANS64.RED.A1T0 RZ, [R91+URZ], RZ ;  /* 0x000000ff5bff69a7 */ /* 0x0005e200081004ff */
[----:B------:R-:W-:Y:S01]  /*6e90*/  BSSY B1, `(.L_x_109) ;  /* 0x0000017000017945 */ /* 0x000fe20003800000 */
[----:B------:R-:W4:Y:S02]  /*6ea0*/  @P6 SYNCS.PHASECHK.TRANS64.TRYWAIT P0, [R92+URZ+0x40], R93 ;  /* 0x0000405d5c0065a7 */ /* 0x000f2400080011ff */
[----:B----4-:R-:W-:Y:S01]  /*6eb0*/  @P6 SEL R89, RZ, 0x1, !P0 ;  /* 0x00000001ff596807 */ /* 0x010fe20004000000 */
[----:B--2---:R-:W-:Y:S06]  /*6ec0*/  @!P6 BRA `(.L_x_110) ;  /* 0x00000000004ce947 */ /* 0x004fec0003800000 */
        /* <DEDUP_REMOVED lines=9> */
[----:B------:R-:W-:Y:S04]  /*6f60*/  SHF.L.U32 R5, R77, 0x1f, RZ ;  /* 0x0000001f4d057819 */ /* 0x000fe800000006ff */
[----:B------:R-:W1:Y:S02]  /*6f70*/  SYNCS.PHASECHK.TRANS64.TRYWAIT P0, [R92+URZ+0x40], R5 ;  /* 0x000040055c0075a7 */ /* 0x000e6400080011ff */
[----:B-1----:R-:W-:Y:S05]  /*6f80*/  @!P0 BRA `(.L_x_113) ;  /* 0x0000001c00e48947 */ /* 0x002fea0003800000 */
.L_x_112:
[----:B------:R-:W-:Y:S05]  /*6f90*/  BSYNC B0 ;  /* 0x0000000000007941 */ /* 0x000fea0003800000 */
.L_x_111:
[----:B------:R-:W-:Y:S02]  /*6fa0*/  ISETP.NE.AND P0, PT, R90, RZ, PT ;  /* 0x000000ff5a00720c */ /* 0x000fe40003f05270 */
[----:B------:R-:W-:Y:S11]  /*6fb0*/  IADD3 R43, PT, PT, R43, 0x1, RZ ;  /* 0x000000012b2b7810 */ /* 0x000ff60007ffe0ff */
[----:B------:R2:W4:Y:S04]  /*6fc0*/  @P0 LDS.128 R56, [R4] ;  /* 0x0000000004380984 */ /* 0x0005280000000c00 */
[----:B------:R2:W1:Y:S04]  /*6fd0*/  @P0 LDS.128 R52, [R3+0x10] ;  /* 0x0000100003340984 */ /* 0x0004680000000c00 */
[----:B------:R2:W1:Y:S04]  /*6fe0*/  @P0 LDS.128 R48, [R2+0x20] ;  /* 0x0000200002300984 */ /* 0x0004680000000c00 */
[----:B------:R2:W1:Y:S02]  /*6ff0*/  @P0 LDS.128 R44, [R0+0x30] ;  /* 0x00003000002c0984 */ /* 0x0004640000000c00 */
.L_x_110:
[----:B------:R-:W-:Y:S05]  /*7000*/  BSYNC B1 ;  /* 0x0000000000017941 */ /* 0x000fea0003800000 */
.L_x_109:
[----:B--2---:R-:W-:Y:S05]  /*7010*/  VIADD R3, R34, 0x20 ;  /* 0x0000002022037836 */ /* 0x004fea0000000000 */
[----:B------:R-:W-:Y:S04]  /*7020*/  SHF.R.U32.HI R3, RZ, 0x15, R3 ;  /* 0x00000015ff037819 */ /* 0x000fe80000011603 */
[----:B------:R-:W-:Y:S11]  /*7030*/  LOP3.LUT P0, RZ, R3, 0x3, R72, 0x48, !PT ;  /* 0x0000000303ff7812 */ /* 0x000ff60007804848 */
[----:B------:R-:W-:Y:S02]  /*7040*/  @!UPT UIADD3 URZ, UPT, UPT, URZ, URZ, URZ ;  /* 0x000000fffffff290 */ /* 0x000fe4000fffe0ff */
[----:B------:R-:W-:Y:S05]  /*7050*/  @!P0 BRA `(.L_x_114) ;  /* 0x0000000000408947 */ /* 0x000fea0003800000 */
[----:B------:R-:W2:Y:S01]  /*7060*/  LDCU.64 UR8, c[0x4][0x70] ;  /* 0x01000e00ff0877ac */ /* 0x000ea20008000a00 */
[----:B------:R-:W-:Y:S01]  /*7070*/  MOV R3, 0x0 ;  /* 0x0000000000037802 */ /* 0x000fe20000000f00 */
[----:B-1----:R-:W-:Y:S02]  /*7080*/  HFMA2 R12, -RZ, RZ, 0, 5.9604644775390625e-08 ;  /* 0x00000001ff0c7431 */ /* 0x002fe400000001ff */
[----:B------:R-:W-:Y:S02]  /*7090*/  IMAD.MOV.U32 R8, RZ, RZ, 0x192 ;  /* 0x00000192ff087424 */ /* 0x000fe400078e00ff */
[----:B------:R-:W-:Y:S01]  /*70a0*/  IMAD.MOV.U32 R13, RZ, RZ, RZ ;  /* 0x000000ffff0d7224 */ /* 0x000fe200078e00ff */
[----:B------:R-:W1:Y:S01]  /*70b0*/  LDCU.64 UR6, c[0x4][0x78] ;  /* 0x01000f00ff0677ac */ /* 0x000e620008000a00 */
[----:B------:R-:W3:Y:S01]  /*70c0*/  LDC.64 R2, c[0x4][R3] ;  /* 0x0100000003027b82 */ /* 0x000ee20000000a00 */
[----:B------:R-:W5:Y:S01]  /*70d0*/  LDCU.64 UR4, c[0x4][0x10] ;  /* 0x01000200ff0477ac */ /* 0x000f620008000a00 */
[----:B--2---:R-:W-:Y:S01]  /*70e0*/  MOV R5, UR9 ;  /* 0x0000000900057c02 */ /* 0x004fe20008000f00 */
[----:B------:R-:W-:Y:S01]  /*70f0*/  IMAD.U32 R4, RZ, RZ, UR8 ;  /* 0x00000008ff047e24 */ /* 0x000fe2000f8e00ff */
[----:B-1----:R-:W-:Y:S01]  /*7100*/  MOV R7, UR7 ;  /* 0x0000000700077c02 */ /* 0x002fe20008000f00 */
[----:B------:R-:W-:Y:S01]  /*7110*/  IMAD.U32 R6, RZ, RZ, UR6 ;  /* 0x00000006ff067e24 */ /* 0x000fe2000f8e00ff */
[----:B-----5:R-:W-:Y:S01]  /*7120*/  MOV R11, UR5 ;  /* 0x00000005000b7c02 */ /* 0x020fe20008000f00 */
[----:B------:R-:W-:Y:S02]  /*7130*/  IMAD.U32 R10, RZ, RZ, UR4 ;  /* 0x00000004ff0a7e24 */ /* 0x000fe4000f8e00ff */
[----:B------:R-:W-:Y:S07]  /*7140*/  LEPC R20, `(.L_x_114) ;  /* 0x000000001014794e */ /* 0x000fee0000000000 */
[----:B---34-:R-:W-:Y:S05]  /*7150*/  CALL.ABS.NOINC R2 ;  /* 0x0000000002007343 */ /* 0x018fea0003c00000 */
.L_x_114:
[----:B----4-:R-:W-:Y:S01]  /*7160*/  LOP3.LUT R20, R56, 0xffffe000, RZ, 0xc0, !PT ;  /* 0xffffe00038147812 */ /* 0x010fe200078ec0ff */
[----:B------:R-:W-:Y:S05]  /*7170*/  WARPSYNC.ALL ;  /* 0x0000000000007948 */ /* 0x000fea0003800000 */
[----:B------:R-:W-:Y:S01]  /*7180*/  R2UR UR4, R34 ;  /* 0x00000000220472ca */ /* 0x000fe200000e0000 */
[----:B-1----:R-:W-:Y:S01]  /*7190*/  IMAD.U32 R92, RZ, RZ, UR40 ;  /* 0x00000028ff5c7e24 */ /* 0x002fe2000f8e00ff */
        /* <DEDUP_REMOVED lines=8> */
[----:B------:R-:W1:Y:S10]  /*7220*/  LDTM.x16 R4, tmem[UR4+0x20] ;  /* 0x00002004000479ee */ /* 0x000e740008240000 */
[----:B------:R-:W-:Y:S02]  /*7230*/  @P6 LEA R92, R92, UR48, 0x3 ;  /* 0x000000305c5c6c11 */ /* 0x000fe4000f8e18ff */
[----:B------:R-:W-:Y:S03]  /*7240*/  @P6 SHF.L.U32 R93, R77, 0x1f, RZ ;  /* 0x0000001f4d5d6819 */ /* 0x000fe600000006ff */
[----:B------:R-:W-:Y:S05]  /*7250*/  @P6 VIADD R92, R92, 0x60 ;  /* 0x000000605c5c6836 */ /* 0x000fea0000000000 */
[----:B------:R-:W-:Y:S02]  /*7260*/  @P6 PRMT R91, R91, 0x654, R92 ;  /* 0x000006545b5b6816 */ /* 0x000fe4000000005c */
[----:B------:R-:W-:Y:S01]  /*7270*/  LEA R92, R43, UR48, 0x3 ;  /* 0x000000302b5c7c11 */ /* 0x000fe2000f8e18ff */
[C---:B-1----:R-:W-:Y:S01]  /*7280*/  FMUL R0, R32.reuse, R4 ;  /* 0x0000000420007220 */ /* 0x042fe20000400000 */
        /* <DEDUP_REMOVED lines=79> */
.L_x_116:
[----:B------:R-:W-:Y:S05]  /*7780*/  BSYNC.RECONVERGENT B0 ;  /* 0x0000000000007941 */ /* 0x000fea0003800200 */
.L_x_115:
        /* <DEDUP_REMOVED lines=13> */
[C---:B------:R-:W-:Y:S01]  /*7860*/  @P1 IMAD R3, R43.reuse, 0x2000, R80 ;  /* 0x000020002b031824 */ /* 0x040fe200078e0250 */
[C---:B------:R-:W-:Y:S01]  /*7870*/  @P1 LEA R0, R43.reuse, R78, 0xd ;  /* 0x0000004e2b001211 */ /* 0x040fe200078e68ff */
[C---:B------:R-:W-:Y:S02]  /*7880*/  @P1 IMAD R2, R43.reuse, 0x2000, R79 ;  /* 0x000020002b021824 */ /* 0x040fe400078e024f */
[----:B------:R-:W-:Y:S01]  /*7890*/  @P1 IMAD R43, R43, 0x2000, R86 ;  /* 0x000020002b2b1824 */ /* 0x000fe200078e0256 */
[----:B------:R-:W-:Y:S06]  /*78a0*/  @P0 BRA `(.L_x_120) ;  /* 0x00000000000c0947 */ /* 0x000fec0003800000 */
[----:B-1----:R-:W-:Y:S04]  /*78b0*/  SHF.L.U32 R5, R77, 0x1f, RZ ;  /* 0x0000001f4d057819 */ /* 0x002fe800000006ff */
[----:B------:R-:W1:Y:S02]  /*78c0*/  SYNCS.PHASECHK.TRANS64.TRYWAIT P0, [R92+URZ+0x40], R5 ;  /* 0x000040055c0075a7 */ /* 0x000e6400080011ff */
[----:B-1----:R-:W-:Y:S05]  /*78d0*/  @!P0 BRA `(.L_x_121) ;  /* 0x0000001400a48947 */ /* 0x002fea0003800000 */
.L_x_120:
[----:B------:R-:W-:Y:S05]  /*78e0*/  BSYNC B0 ;  /* 0x0000000000007941 */ /* 0x000fea0003800000 */
.L_x_119:
[----:B------:R-:W-:Y:S11]  /*78f0*/  ISETP.NE.AND P0, PT, R90, RZ, PT ;  /* 0x000000ff5a00720c */ /* 0x000ff60003f05270 */
[----:B------:R-:W-:Y:S02]  /*7900*/  @!UPT UIADD3 URZ, UPT, UPT, URZ, URZ, URZ ;  /* 0x000000fffffff290 */ /* 0x000fe4000fffe0ff */
[----:B------:R2:W4:Y:S04]  /*7910*/  @P0 LDS.128 R56, [R3] ;  /* 0x0000000003380984 */ /* 0x0005280000000c00 */
[----:B------:R2:W1:Y:S04]  /*7920*/  @P0 LDS.128 R52, [R2+0x10] ;  /* 0x0000100002340984 */ /* 0x0004680000000c00 */
[----:B------:R2:W1:Y:S04]  /*7930*/  @P0 LDS.128 R48, [R0+0x20] ;  /* 0x0000200000300984 */ /* 0x0004680000000c00 */
[----:B------:R2:W1:Y:S02]  /*7940*/  @P0 LDS.128 R44, [R43+0x30] ;  /* 0x000030002b2c0984 */ /* 0x0004640000000c00 */
.L_x_118:
[----:B------:R-:W-:Y:S05]  /*7950*/  BSYNC B1 ;  /* 0x0000000000017941 */ /* 0x000fea0003800000 */
.L_x_117:
        /* <DEDUP_REMOVED lines=21> */
.L_x_122:
[----:B------:R-:W-:Y:S01]  /*7ab0*/  ISETP.NE.AND P0, PT, R82, RZ, PT ;  /* 0x000000ff5200720c */ /* 0x000fe20003f05270 */
[----:B------:R-:W-:Y:S05]  /*7ac0*/  WARPSYNC.ALL ;  /* 0x0000000000007948 */ /* 0x000fea0003800000 */
[----:B------:R-:W-:Y:S01]  /*7ad0*/  R2UR UR4, R34 ;  /* 0x00000000220472ca */ /* 0x000fe200000e0000 */
[----:B------:R-:W-:Y:S01]  /*7ae0*/  BSSY.RECONVERGENT B0, `(.L_x_123) ;  /* 0x000005c000007945 */ /* 0x000fe20003800200 */
[----:B------:R-:W-:Y:S02]  /*7af0*/  R2UR UR5, R88 ;  /* 0x00000000580572ca */ /* 0x000fe400000e0000 */
[----:B----4-:R-:W-:Y:S02]  /*7b00*/  LOP3.LUT R0, R56, 0xffffe000, RZ, 0xc0, !PT ;  /* 0xffffe00038007812 */ /* 0x010fe400078ec0ff */
[----:B------:R-:W-:Y:S02]  /*7b10*/  LOP3.LUT R2, R57, 0xffffe000, RZ, 0xc0, !PT ;  /* 0xffffe00039027812 */ /* 0x000fe400078ec0ff */
[----:B------:R-:W-:Y:S02]  /*7b20*/  LOP3.LUT R3, R58, 0xffffe000, RZ, 0xc0, !PT ;  /* 0xffffe0003a037812 */ /* 0x000fe400078ec0ff */
[----:B------:R-:W-:Y:S02]  /*7b30*/  LOP3.LUT R20, R59, 0xffffe000, RZ, 0xc0, !PT ;  /* 0xffffe0003b147812 */ /* 0x000fe400078ec0ff */
[----:B-1----:R-:W-:Y:S01]  /*7b40*/  LOP3.LUT R21, R52, 0xffffe000, RZ, 0xc0, !PT ;  /* 0xffffe00034157812 */ /* 0x002fe200078ec0ff */
[----:B------:R-:W1:Y:S01]  /*7b50*/  LDTM.x16 R4, tmem[UR4+0x30] ;  /* 0x00003004000479ee */ /* 0x000e620008240000 */
[----:B------:R-:W-:Y:S01]  /*7b60*/  LOP3.LUT R36, R53, 0xffffe000, RZ, 0xc0, !PT ;  /* 0xffffe00035247812 */ /* 0x000fe200078ec0ff */
[----:B------:R-:W-:Y:S01]  /*7b70*/  UIADD3 UR5, UPT, UPT, UR5, 0xd0, URZ ;  /* 0x000000d005057890 */ /* 0x000fe2000fffe0ff */
[----:B------:R-:W-:Y:S01]  /*7b80*/  LOP3.LUT R37, R54, 0xffffe000, RZ, 0xc0, !PT ;  /* 0xffffe00036257812 */ /* 0x000fe200078ec0ff */
[----:B------:R-:W-:Y:S01]  /*7b90*/  NOP ;  /* 0x0000000000007918 */ /* 0x000fe20000000000 */
[----:B------:R-:W-:Y:S01]  /*7ba0*/  LOP3.LUT R38, R55, 0xffffe000, RZ, 0xc0, !PT ;  /* 0xffffe00037267812 */ /* 0x000fe200078ec0ff */
[----:B------:R-:W-:Y:S01]  /*7bb0*/  UPRMT UR5, UR37, 0x654, UR5 ;  /* 0x0000065425057896 */ /* 0x000fe20008000005 */
[----:B------:R-:W-:Y:S02]  /*7bc0*/  LOP3.LUT R39, R48, 0xffffe000, RZ, 0xc0, !PT ;  /* 0xffffe00030277812 */ /* 0x000fe400078ec0ff */
[----:B------:R-:W-:Y:S02]  /*7bd0*/  LOP3.LUT R40, R49, 0xffffe000, RZ, 0xc0, !PT ;  /* 0xffffe00031287812 */ /* 0x000fe400078ec0ff */
[----:B------:R-:W-:Y:S02]  /*7be0*/  LOP3.LUT R41, R50, 0xffffe000, RZ, 0xc0, !PT ;  /* 0xffffe00032297812 */ /* 0x000fe400078ec0ff */
[----:B------:R-:W-:Y:S02]  /*7bf0*/  LOP3.LUT R42, R51, 0xffffe000, RZ, 0xc0, !PT ;  /* 0xffffe000332a7812 */ /* 0x000fe400078ec0ff */
[----:B-1----:R-:W-:Y:S01]  /*7c00*/  SYNCS.ARRIVE.TRANS64.RED.A1T0 RZ, [UR5], RZ ;  /* 0x000000ffffff79a7 */ /* 0x002fe20008100405 */
[----:B------:R-:W-:Y:S02]  /*7c10*/  LOP3.LUT R43, R44, 0xffffe000, RZ, 0xc0, !PT ;  /* 0xffffe0002c2b7812 */ /* 0x000fe400078ec0ff */
[----:B------:R-:W-:Y:S02]  /*7c20*/  LOP3.LUT R44, R45, 0xffffe000, RZ, 0xc0, !PT ;  /* 0xffffe0002d2c7812 */ /* 0x000fe400078ec0ff */
[----:B------:R-:W-:Y:S02]  /*7c30*/  LOP3.LUT R45, R46, 0xffffe000, RZ, 0xc0, !PT ;  /* 0xffffe0002e2d7812 */ /* 0x000fe400078ec0ff */
[----:B------:R-:W-:Y:S01]  /*7c40*/  LOP3.LUT R46, R47, 0xffffe000, RZ, 0xc0, !PT ;  /* 0xffffe0002f2e7812 */ /* 0x000fe200078ec0ff */
[C---:B------:R-:W-:Y:S01]  /*7c50*/  FMUL R4, R32.reuse, R4 ;  /* 0x0000000420047220 */ /* 0x040fe20000400000 */
[C---:B------:R-:W-:Y:S01]  /*7c60*/  FMUL R5, R32.reuse, R5 ;  /* 0x0000000520057220 */ /* 0x040fe20000400000 */
[C---:B------:R-:W-:Y:S01]  /*7c70*/  FMUL R6, R32.reuse, R6 ;  /* 0x0000000620067220 */ /* 0x040fe20000400000 */
[C---:B------:R-:W-:Y:S01]  /*7c80*/  FMUL R7, R32.reuse, R7 ;  /* 0x0000000720077220 */ /* 0x040fe20000400000 */
[C---:B------:R-:W-:Y:S01]  /*7c90*/  FFMA R4, R35.reuse, R0, R4 ;  /* 0x0000000023047223 */ /* 0x040fe20000000004 */
[C---:B------:R-:W-:Y:S01]  /*7ca0*/  FFMA R5, R35.reuse, R2, R5 ;  /* 0x0000000223057223 */ /* 0x040fe20000000005 */
[C---:B------:R-:W-:Y:S01]  /*7cb0*/  FFMA R6, R35.reuse, R3, R6 ;  /* 0x0000000323067223 */ /* 0x040fe20000000006 */
[C---:B------:R-:W-:Y:S01]  /*7cc0*/  FFMA R7, R35.reuse, R20, R7 ;  /* 0x0000001423077223 */ /* 0x040fe20000000007 */
[C---:B------:R-:W-:Y:S01]  /*7cd0*/  FMUL R8, R32.reuse, R8 ;  /* 0x0000000820087220 */ /* 0x040fe20000400000 */
        /* <DEDUP_REMOVED lines=9> */
[----:B------:R-:W-:Y:S01]  /*7d70*/  F2FP.TF32.F32.PACK_B R7, R7 ;  /* 0x00000007ff07723e */ /* 0x000fe200024050ff */
[C---:B------:R-:W-:Y:S01]  /*7d80*/  FFMA R11, R35.reuse, R38, R11 ;  /* 0x00000026230b7223 */ /* 0x040fe2000000000b */
[C---:B------:R-:W-:Y:S01]  /*7d90*/  FMUL R12, R32.reuse, R12 ;  /* 0x0000000c200c7220 */ /* 0x040fe20000400000 */
[----:B------:R-:W-:Y:S01]  /*7da0*/  F2FP.TF32.F32.PACK_B R8, R8 ;  /* 0x00000008ff08723e */ /* 0x000fe200024050ff */
[C---:B------:R-:W-:Y:S01]  /*7db0*/  FMUL R13, R32.reuse, R13 ;  /* 0x0000000d200d7220 */ /* 0x040fe20000400000 */
[----:B------:R1:W-:Y:S01]  /*7dc0*/  STS.128 [R80+0x6000], R4 ;  /* 0x0060000450007388 */ /* 0x0003e20000000c00 */
        /* <DEDUP_REMOVED lines=8> */
[C---:B------:R-:W-:Y:S01]  /*7e50*/  FFMA R15, R35.reuse, R42, R15 ;  /* 0x0000002a230f7223 */ /* 0x040fe2000000000f */
[C---:B------:R-:W-:Y:S01]  /*7e60*/  FMUL R16, R32.reuse, R16 ;  /* 0x0000001020107220 */ /* 0x040fe20000400000 */
[----:B------:R-:W-:Y:S01]  /*7e70*/  F2FP.TF32.F32.PACK_B R12, R12 ;  /* 0x0000000cff0c723e */ /* 0x000fe200024050ff */
[----:B------:R1:W-:Y:S01]  /*7e80*/  STS.128 [R79+0x6010], R8 ;  /* 0x006010084f007388 */ /* 0x0003e20000000c00 */
[C---:B------:R-:W-:Y:S01]  /*7e90*/  FMUL R17, R32.reuse, R17 ;  /* 0x0000001120117220 */ /* 0x040fe20000400000 */
[C---:B------:R-:W-:Y:S01]  /*7ea0*/  FMUL R18, R32.reuse, R18 ;  /* 0x0000001220127220 */ /* 0x040fe20000400000 */
[----:B------:R-:W-:Y:S01]  /*7eb0*/  FMUL R19, R32, R19 ;  /* 0x0000001320137220 */ /* 0x000fe20000400000 */
[----:B------:R-:W-:Y:S01]  /*7ec0*/  F2FP.TF32.F32.PACK_B R13, R13 ;  /* 0x0000000dff0d723e */ /* 0x000fe200024050ff */
[C---:B------:R-:W-:Y:S01]  /*7ed0*/  FFMA R16, R35.reuse, R43, R16 ;  /* 0x0000002b23107223 */ /* 0x040fe20000000010 */
[----:B------:R-:W-:Y:S01]  /*7ee0*/  F2FP.TF32.F32.PACK_B R14, R14 ;  /* 0x0000000eff0e723e */ /* 0x000fe200024050ff */
[C---:B------:R-:W-:Y:S01]  /*7ef0*/  FFMA R17, R35.reuse, R44, R17 ;  /* 0x0000002c23117223 */ /* 0x040fe20000000011 */
[----:B------:R-:W-:Y:S01]  /*7f00*/  F2FP.TF32.F32.PACK_B R15, R15 ;  /* 0x0000000fff0f723e */ /* 0x000fe200024050ff */
[C---:B------:R-:W-:Y:S01]  /*7f10*/  FFMA R18, R35.reuse, R45, R18 ;  /* 0x0000002d23127223 */ /* 0x040fe20000000012 */
[----:B------:R-:W-:Y:S01]  /*7f20*/  FFMA R19, R35, R46, R19 ;  /* 0x0000002e23137223 */ /* 0x000fe20000000013 */
[----:B------:R-:W-:Y:S02]  /*7f30*/  F2FP.TF32.F32.PACK_B R16, R16 ;  /* 0x00000010ff10723e */ /* 0x000fe400024050ff */
[----:B------:R1:W-:Y:S01]  /*7f40*/  STS.128 [R78+0x6020], R12 ;  /* 0x0060200c4e007388 */ /* 0x0003e20000000c00 */
[----:B------:R-:W-:Y:S02]  /*7f50*/  F2FP.TF32.F32.PACK_B R17, R17 ;  /* 0x00000011ff11723e */ /* 0x000fe400024050ff */
        /* <DEDUP_REMOVED lines=20> */
.L_x_124:
[----:B------:R-:W-:Y:S05]  /*80a0*/  BSYNC.RECONVERGENT B0 ;  /* 0x0000000000007941 */ /* 0x000fea0003800200 */
.L_x_123:
[----:B------:R-:W-:Y:S01]  /*80b0*/  BAR.SYNC.DEFER_BLOCKING 0x1, 0x80 ;  /* 0x0042000000007b1d */ /* 0x000fe20000010000 */
[----:B------:R-:W-:Y:S01]  /*80c0*/  UISETP.NE.AND UP0, UPT, UR49, -0x4, UPT ;  /* 0xfffffffc3100788c */ /* 0x000fe2000bf05270 */
[----:B------:R-:W-:Y:S08]  /*80d0*/  IADD3 R0, PT, PT, R30, 0x1, RZ ;  /* 0x000000011e007810 */ /* 0x000ff00007ffe0ff */
[----:B------:R-:W-:Y:S05]  /*80e0*/  BRA.U !UP0, `(.L_x_125) ;  /* 0x0000000108287547 */ /* 0x000fea000b800000 */
[----:B------:R-:W-:Y:S01]  /*80f0*/  ISETP.NE.AND P0, PT, R87, RZ, PT ;  /* 0x000000ff5700720c */ /* 0x000fe20003f05270 */
[----:B------:R-:W-:Y:S01]  /*8100*/  IMAD.U32 R3, RZ, RZ, UR51 ;  /* 0x00000033ff037e24 */ /* 0x000fe2000f8e00ff */
[----:B------:R-:W-:Y:S01]  /*8110*/  UIADD3 UR51, UPT, UPT, UR51, 0x1, URZ ;  /* 0x0000000133337890 */ /* 0x000fe2000fffe0ff */
[----:B------:R-:W-:Y:S03]  /*8120*/  IMAD.U32 R2, RZ, RZ, UR37 ;  /* 0x00000025ff027e24 */ /* 0x000fe6000f8e00ff */
[----:B------:R-:W-:Y:S04]  /*8130*/  UISETP.NE.AND UP0, UPT, UR51, 0x4, UPT ;  /* 0x000000043300788c */ /* 0x000fe8000bf05270 */
[----:B------:R-:W-:Y:S03]  /*8140*/  USEL UR51, UR51, URZ, UP0 ;  /* 0x000000ff33337287 */ /* 0x000fe60008000000 */
[----:B------:R-:W-:Y:S05]  /*8150*/  @P0 LEA R3, R3, UR48, 0x3 ;  /* 0x0000003003030c11 */ /* 0x000fea000f8e18ff */
[----:B------:R-:W-:Y:S05]  /*8160*/  @P0 VIADD R3, R3, 0x60 ;  /* 0x0000006003030836 */ /* 0x000fea0000000000 */
[----:B------:R-:W-:Y:S04]  /*8170*/  @P0 PRMT R2, R2, 0x654, R3 ;  /* 0x0000065402020816 */ /* 0x000fe80000000003 */
[----:B------:R2:W-:Y:S03]  /*8180*/  @P0 SYNCS.ARRIVE.TRANS64.RED.A1T0 RZ, [R2+URZ], RZ ;  /* 0x000000ff02ff09a7 */ /* 0x0005e600081004ff */
.L_x_125:
[----:B------:R-:W-:Y:S01]  /*8190*/  ISETP.NE.AND P2, PT, R83, RZ, PT ;  /* 0x000000ff5300720c */ /* 0x000fe20003f45270 */
[----:B------:R-:W-:Y:S01]  /*81a0*/  UIADD3 UR49, UPT, UPT, UR49, 0x4, URZ ;  /* 0x0000000431317890 */ /* 0x000fe2000fffe0ff */
[----:B------:R-:W-:Y:S01]  /*81b0*/  ISETP.NE.AND P0, PT, R85, 0x2, PT ;  /* 0x000000025500780c */ /* 0x000fe20003f05270 */
[----:B------:R-:W-:Y:S01]  /*81c0*/  IMAD.IADD R20, R29, 0x1, R66 ;  /* 0x000000011d147824 */ /* 0x000fe200078e0242 */
[----:B------:R-:W-:Y:S01]  /*81d0*/  ISETP.NE.AND P1, PT, R0, 0x4, PT ;  /* 0x000000040000780c */ /* 0x000fe20003f25270 */
[----:B------:R-:W-:Y:S01]  /*81e0*/  IMAD.IADD R21, R31, 0x1, R68 ;  /* 0x000000011f157824 */ /* 0x000fe200078e0244 */
[----:B--2---:R-:W-:Y:S02]  /*81f0*/  SEL R2, RZ, 0x1, P0 ;  /* 0x00000001ff027807 */ /* 0x004fe40000000000 */
[----:B------:R-:W-:Y:S02]  /*8200*/  SEL R3, RZ, 0x1, P1 ;  /* 0x00000001ff037807 */ /* 0x000fe40000800000 */
[----:B------:R-:W-:Y:S02]  /*8210*/  LOP3.LUT R75, R75, R2, RZ, 0x3c, !PT ;  /* 0x000000024b4b7212 */ /* 0x000fe400078e3cff */
[----:B------:R-:W-:Y:S02]  /*8220*/  LOP3.LUT R76, R76, R3, RZ, 0x3c, !PT ;  /* 0x000000034c4c7212 */ /* 0x000fe400078e3cff */
[----:B------:R-:W-:Y:S02]  /*8230*/  @P2 R2UR UR36, R74 ;  /* 0x000000004a2422ca */ /* 0x000fe400000e0000 */
[----:B------:R-:W-:Y:S02]  /*8240*/  SEL R85, R85, RZ, P0 ;  /* 0x000000ff55557207 */ /* 0x000fe40000000000 */
[----:B------:R-:W-:Y:S01]  /*8250*/  SEL R30, R0, RZ, P1 ;  /* 0x000000ff001e7207 */ /* 0x000fe20000800000 */
[----:B------:R-:W-:Y:S10]  /*8260*/  @P2 BRA `(.L_x_126) ;  /* 0xffffffcc00502947 */ /* 0x000ff4000383ffff */
[----:B------:R-:W-:-:S09]  /*8270*/  UISETP.NE.AND UP0, UPT, UR50, URZ, UPT ;  /* 0x000000ff3200728c */ /* 0x000fd2000bf05270 */
[----:B------:R-:W-:Y:S05]  /*8280*/  BRA.U !UP0, `(.L_x_127) ;  /* 0x0000000108487547 */ /* 0x000fea000b800000 */
[----:B------:R-:W2:Y:S02]  /*8290*/  LDCU.64 UR4, c[0x0][0x890] ;  /* 0x00011200ff0477ac */ /* 0x000ea40008000a00 */
[----:B--2---:R-:W-:-:S04]  /*82a0*/  UISETP.NE.U32.AND UP0, UPT, UR4, URZ, UPT ;  /* 0x000000ff0400728c */ /* 0x004fc8000bf05070 */
[----:B------:R-:W-:-:S09]  /*82b0*/  UISETP.NE.AND.EX UP0, UPT, UR5, URZ, UPT, UP0 ;  /* 0x000000ff0500728c */ /* 0x000fd2000bf05300 */
[----:B------:R-:W-:Y:S05]  /*82c0*/  BRA.U UP0, `(.L_x_128) ;  /* 0x00000001000c7547 */ /* 0x000fea000b800000 */
[----:B------:R-:W-:-:S13]  /*82d0*/  FSETP.NEU.AND P0, PT, R35, RZ, PT ;  /* 0x000000ff2300720b */ /* 0x000fda0003f0d000 */
[----:B------:R-:W-:Y:S05]  /*82e0*/  @!P0 EXIT ;  /* 0x000000000000894d */ /* 0x000fea0003800000 */
[----:B------:R-:W-:Y:S05]  /*82f0*/  BRA `(.L_x_127) ;  /* 0x00000000002c7947 */ /* 0x000fea0003800000 */
.L_x_128:
[----:B------:R-:W-:Y:S01]  /*8300*/  ISETP.NE.AND P0, PT, R84, RZ, PT ;  /* 0x000000ff5400720c */ /* 0x000fe20003f05270 */
[----:B------:R-:W-:-:S12]  /*8310*/  BSSY.RECONVERGENT B0, `(.L_x_127) ;  /* 0x0000009000007945 */ /* 0x000fd80003800200 */
[----:B------:R-:W-:Y:S05]  /*8320*/  @P0 BRA `(.L_x_129) ;  /* 0x0000000000140947 */ /* 0x000fea0003800000 */
[----:B------:R-:W2:Y:S02]  /*8330*/  LDCU.64 UR4, c[0x0][0x888] ;  /* 0x00011100ff0477ac */ /* 0x000ea40008000a00 */
[----:B--2---:R-:W-:-:S04]  /*8340*/  ISETP.NE.U32.AND P0, PT, RZ, UR4, PT ;  /* 0x00000004ff007c0c */ /* 0x004fc8000bf05070 */
[----:B------:R-:W-:-:S13]  /*8350*/  ISETP.NE.AND.EX P0, PT, RZ, UR5, PT, P0 ;  /* 0x00000005ff007c0c */ /* 0x000fda000bf05300 */
[----:B------:R-:W-:Y:S05]  /*8360*/  @!P0 EXIT ;  /* 0x000000000000894d */ /* 0x000fea0003800000 */
[----:B------:R-:W-:Y:S05]  /*8370*/  BRA `(.L_x_130) ;  /* 0x0000000000087947 */ /* 0x000fea0003800000 */
.L_x_129:
[----:B------:R-:W-:-:S13]  /*8380*/  FSETP.NEU.AND P0, PT, R35, RZ, PT ;  /* 0x000000ff2300720b */ /* 0x000fda0003f0d000 */
[----:B------:R-:W-:Y:S05]  /*8390*/  @!P0 EXIT ;  /* 0x000000000000894d */ /* 0x000fea0003800000 */
.L_x_130:
[----:B------:R-:W-:Y:S05]  /*83a0*/  BSYNC.RECONVERGENT B0 ;  /* 0x0000000000007941 */ /* 0x000fea0003800200 */
.L_x_127:
[----:B------:R-:W-:Y:S01]  /*83b0*/  ULEA UR4, UR51, UR48, 0x3 ;  /* 0x0000003033047291 */ /* 0x000fe2000f8e18ff */
[----:B------:R-:W-:-:S04]  /*83c0*/  DEPBAR.LE SB0, 0x0 ;  /* 0x000080000000791a */ /* 0x000fc80000000000 */
[----:B------:R-:W-:-:S04]  /*83d0*/  UIADD3 UR4, UPT, UPT, UR4, 0x60, URZ ;  /* 0x0000006004047890 */ /* 0x000fc8000fffe0ff */
[----:B------:R-:W-:-:S09]  /*83e0*/  UPRMT UR4, UR37, 0x654, UR4 ;  /* 0x0000065425047896 */ /* 0x000fd20008000004 */
[----:B------:R-:W-:Y:S01]  /*83f0*/  SYNCS.ARRIVE.TRANS64.RED.A1T0 RZ, [UR4], RZ ;  /* 0x000000ffffff79a7 */ /* 0x000fe20008100404 */
[----:B------:R-:W-:Y:S05]  /*8400*/  EXIT ;  /* 0x000000000000794d */ /* 0x000fea0003800000 */
.L_x_19:
[----:B--2---:R2:W1:Y:S02]  /*8410*/  SYNCS.PHASECHK.TRANS64.TRYWAIT P0, [R3+URZ+0x100], R2 ;  /* 0x00010002030075a7 */ /* 0x00446400080011ff */
[----:B-1----:R-:W-:Y:S05]  /*8420*/  @!P0 NANOSLEEP.SYNCS 0x989680 ;  /* 0x009896800000895d */ /* 0x002fea0003900000 */
[----:B------:R-:W1:Y:S02]  /*8430*/  @!P0 SYNCS.PHASECHK.TRANS64 P0, [R3+URZ+0x100], R2 ;  /* 0x00010002030085a7 */ /* 0x000e6400080010ff */
[----:B-1----:R-:W-:Y:S05]  /*8440*/  @!P0 BRA `(.L_x_19) ;  /* 0xfffffffc00f08947 */ /* 0x002fea000383ffff */
[----:B------:R-:W-:Y:S05]  /*8450*/  BRA `(.L_x_131) ;  /* 0xffffff9000647947 */ /* 0x000fea000383ffff */
.L_x_22:
[----:B-1----:R-:W-:-:S07]  /*8460*/  MOV R2, UR33 ;  /* 0x0000002100027c02 */ /* 0x002fce0008000f00 */
.L_x_132:
[----:B-1----:R1:W2:Y:S02]  /*8470*/  SYNCS.PHASECHK.TRANS64.TRYWAIT P0, [R2+URZ+0x20], R5 ;  /* 0x00002005020075a7 */ /* 0x0022a400080011ff */
[----:B--2---:R-:W-:Y:S05]  /*8480*/  @!P0 NANOSLEEP.SYNCS 0x989680 ;  /* 0x009896800000895d */ /* 0x004fea0003900000 */
[----:B------:R-:W2:Y:S02]  /*8490*/  @!P0 SYNCS.PHASECHK.TRANS64 P0, [R2+URZ+0x20], R5 ;  /* 0x00002005020085a7 */ /* 0x000ea400080010ff */
[----:B--2---:R-:W-:Y:S05]  /*84a0*/  @!P0 BRA `(.L_x_132) ;  /* 0xfffffffc00f08947 */ /* 0x004fea000383ffff */
[----:B------:R-:W-:Y:S05]  /*84b0*/  BRA `(.L_x_21) ;  /* 0xffffff9000b47947 */ /* 0x000fea000383ffff */
.L_x_28:
[----:B-1----:R-:W-:-:S07]  /*84c0*/  MOV R2, UR33 ;  /* 0x0000002100027c02 */ /* 0x002fce0008000f00 */
.L_x_133:
[----:B-1----:R1:W2:Y:S02]  /*84d0*/  SYNCS.PHASECHK.TRANS64.TRYWAIT P0, [R2+URZ+0x20], R5 ;  /* 0x00002005020075a7 */ /* 0x0022a400080011ff */
[----:B--2---:R-:W-:Y:S05]  /*84e0*/  @!P0 NANOSLEEP.SYNCS 0x989680 ;  /* 0x009896800000895d */ /* 0x004fea0003900000 */
[----:B------:R-:W2:Y:S02]  /*84f0*/  @!P0 SYNCS.PHASECHK.TRANS64 P0, [R2+URZ+0x20], R5 ;  /* 0x00002005020085a7 */ /* 0x000ea400080010ff */
[----:B--2---:R-:W-:Y:S05]  /*8500*/  @!P0 BRA `(.L_x_133) ;  /* 0xfffffffc00f08947 */ /* 0x004fea000383ffff */
[----:B------:R-:W-:Y:S05]  /*8510*/  BRA `(.L_x_27) ;  /* 0xffffff94008c7947 */ /* 0x000fea000383ffff */
.L_x_32:
[----:B-1----:R1:W2:Y:S02]  /*8520*/  SYNCS.PHASECHK.TRANS64.TRYWAIT P0, [R2+URZ+0x90], R3 ;  /* 0x00009003020075a7 */ /* 0x0022a400080011ff */
[----:B--2---:R-:W-:Y:S05]  /*8530*/  @!P0 NANOSLEEP.SYNCS 0x989680 ;  /* 0x009896800000895d */ /* 0x004fea0003900000 */
[----:B------:R-:W2:Y:S02]  /*8540*/  @!P0 SYNCS.PHASECHK.TRANS64 P0, [R2+URZ+0x90], R3 ;  /* 0x00009003020085a7 */ /* 0x000ea400080010ff */
[----:B--2---:R-:W-:Y:S05]  /*8550*/  @!P0 BRA `(.L_x_32) ;  /* 0xfffffffc00f08947 */ /* 0x004fea000383ffff */
[----:B------:R-:W-:Y:S05]  /*8560*/  BRA `(.L_x_134) ;  /* 0xffffff9800447947 */ /* 0x000fea000383ffff */
.L_x_36:
[----:B----4-:R-:W-:-:S07]  /*8570*/  MOV R0, UR5 ;  /* 0x0000000500007c02 */ /* 0x010fce0008000f00 */
.L_x_135:
[----:B-1----:R1:W2:Y:S02]  /*8580*/  SYNCS.PHASECHK.TRANS64.TRYWAIT P0, [R0+URZ], R3 ;  /* 0x00000003000075a7 */ /* 0x0022a400080011ff */
[----:B--2---:R-:W-:Y:S05]  /*8590*/  @!P0 NANOSLEEP.SYNCS 0x989680 ;  /* 0x009896800000895d */ /* 0x004fea0003900000 */
[----:B------:R-:W2:Y:S02]  /*85a0*/  @!P0 SYNCS.PHASECHK.TRANS64 P0, [R0+URZ], R3 ;  /* 0x00000003000085a7 */ /* 0x000ea400080010ff */
[----:B--2---:R-:W-:Y:S05]  /*85b0*/  @!P0 BRA `(.L_x_135) ;  /* 0xfffffffc00f08947 */ /* 0x004fea000383ffff */
[----:B------:R-:W-:Y:S05]  /*85c0*/  BRA `(.L_x_136) ;  /* 0xffffff9c00b47947 */ /* 0x000fea000383ffff */
.L_x_37:
[----:B----4-:R-:W-:-:S07]  /*85d0*/  MOV R0, UR5 ;  /* 0x0000000500007c02 */ /* 0x010fce0008000f00 */
.L_x_137:
[----:B-1----:R1:W2:Y:S02]  /*85e0*/  SYNCS.PHASECHK.TRANS64.TRYWAIT P0, [R0+URZ], R3 ;  /* 0x00000003000075a7 */ /* 0x0022a400080011ff */
[----:B--2---:R-:W-:Y:S05]  /*85f0*/  @!P0 NANOSLEEP.SYNCS 0x989680 ;  /* 0x009896800000895d */ /* 0x004fea0003900000 */
[----:B------:R-:W2:Y:S02]  /*8600*/  @!P0 SYNCS.PHASECHK.TRANS64 P0, [R0+URZ], R3 ;  /* 0x00000003000085a7 */ /* 0x000ea400080010ff */
[----:B--2---:R-:W-:Y:S05]  /*8610*/  @!P0 BRA `(.L_x_137) ;  /* 0xfffffffc00f08947 */ /* 0x004fea000383ffff */
[----:B------:R-:W-:Y:S05]  /*8620*/  BRA `(.L_x_138) ;  /* 0xffffff9c00c07947 */ /* 0x000fea000383ffff */
.L_x_38:
[----:B----4-:R-:W-:-:S07]  /*8630*/  MOV R0, UR5 ;  /* 0x0000000500007c02 */ /* 0x010fce0008000f00 */
.L_x_139:
[----:B-1----:R1:W2:Y:S02]  /*8640*/  SYNCS.PHASECHK.TRANS64.TRYWAIT P0, [R0+URZ], R3 ;  /* 0x00000003000075a7 */ /* 0x0022a400080011ff */
[----:B--2---:R-:W-:Y:S05]  /*8650*/  @!P0 NANOSLEEP.SYNCS 0x989680 ;  /* 0x009896800000895d */ /* 0x004fea0003900000 */
[----:B------:R-:W2:Y:S02]  /*8660*/  @!P0 SYNCS.PHASECHK.TRANS64 P0, [R0+URZ], R3 ;  /* 0x00000003000085a7 */ /* 0x000ea400080010ff */
[----:B--2---:R-:W-:Y:S05]  /*8670*/  @!P0 BRA `(.L_x_139) ;  /* 0xfffffffc00f08947 */ /* 0x004fea000383ffff */
[----:B------:R-:W-:Y:S05]  /*8680*/  BRA `(.L_x_140) ;  /* 0xffffff9c00cc7947 */ /* 0x000fea000383ffff */
.L_x_41:
[----:B-1----:R1:W2:Y:S02]  /*8690*/  SYNCS.PHASECHK.TRANS64.TRYWAIT P0, [R0+URZ+0xf0], R5 ;  /* 0x0000f005000075a7 */ /* 0x0022a400080011ff */
[----:B--2---:R-:W-:Y:S05]  /*86a0*/  @!P0 NANOSLEEP.SYNCS 0x989680 ;  /* 0x009896800000895d */ /* 0x004fea0003900000 */
[----:B------:R-:W2:Y:S02]  /*86b0*/  @!P0 SYNCS.PHASECHK.TRANS64 P0, [R0+URZ+0xf0], R5 ;  /* 0x0000f005000085a7 */ /* 0x000ea400080010ff */
[----:B--2---:R-:W-:Y:S05]  /*86c0*/  @!P0 BRA `(.L_x_41) ;  /* 0xfffffffc00f08947 */ /* 0x004fea000383ffff */
[----:B------:R-:W-:Y:S05]  /*86d0*/  BRA `(.L_x_141) ;  /* 0xffffffa000287947 */ /* 0x000fea000383ffff */
.L_x_42:
[----:B------:R-:W-:-:S07]  /*86e0*/  MOV R0, UR5 ;  /* 0x0000000500007c02 */ /* 0x000fce0008000f00 */
.L_x_142:
[----:B-1----:R1:W2:Y:S02]  /*86f0*/  SYNCS.PHASECHK.TRANS64.TRYWAIT P0, [R0+URZ+0xa0], R5 ;  /* 0x0000a005000075a7 */ /* 0x0022a400080011ff */
[----:B--2---:R-:W-:Y:S05]  /*8700*/  @!P0 NANOSLEEP.SYNCS 0x989680 ;  /* 0x009896800000895d */ /* 0x004fea0003900000 */
[----:B------:R-:W2:Y:S02]  /*8710*/  @!P0 SYNCS.PHASECHK.TRANS64 P0, [R0+URZ+0xa0], R5 ;  /* 0x0000a005000085a7 */ /* 0x000ea400080010ff */
[----:B--2---:R-:W-:Y:S05]  /*8720*/  @!P0 BRA `(.L_x_142) ;  /* 0xfffffffc00f08947 */ /* 0x004fea000383ffff */
[----:B------:R-:W-:Y:S05]  /*8730*/  BRA `(.L_x_143) ;  /* 0xffffffa000387947 */ /* 0x000fea000383ffff */
.L_x_43:
[----:B-1----:R1:W2:Y:S02]  /*8740*/  SYNCS.PHASECHK.TRANS64.TRYWAIT P1, [R0+URZ+0x90], R5 ;  /* 0x00009005000075a7 */ /* 0x0022a400080211ff */
[----:B--2---:R-:W-:Y:S05]  /*8750*/  @!P1 NANOSLEEP.SYNCS 0x989680 ;  /* 0x009896800000995d */ /* 0x004fea0003900000 */
[----:B------:R-:W2:Y:S02]  /*8760*/  @!P1 SYNCS.PHASECHK.TRANS64 P1, [R0+URZ+0x90], R5 ;  /* 0x00009005000095a7 */ /* 0x000ea400080210ff */
[----:B--2---:R-:W-:Y:S05]  /*8770*/  @!P1 BRA `(.L_x_43) ;  /* 0xfffffffc00f09947 */ /* 0x004fea000383ffff */
[----:B------:R-:W-:Y:S05]  /*8780*/  BRA `(.L_x_144) ;  /* 0xffffffa000687947 */ /* 0x000fea000383ffff */
.L_x_46:
[----:B------:R-:W-:-:S07]  /*8790*/  MOV R0, UR5 ;  /* 0x0000000500007c02 */ /* 0x000fce0008000f00 */
.L_x_145:
[----:B-1----:R1:W2:Y:S02]  /*87a0*/  SYNCS.PHASECHK.TRANS64.TRYWAIT P0, [R0+URZ+0xa0], R3 ;  /* 0x0000a003000075a7 */ /* 0x0022a400080011ff */
[----:B--2---:R-:W-:Y:S05]  /*87b0*/  @!P0 NANOSLEEP.SYNCS 0x989680 ;  /* 0x009896800000895d */ /* 0x004fea0003900000 */
[----:B------:R-:W2:Y:S02]  /*87c0*/  @!P0 SYNCS.PHASECHK.TRANS64 P0, [R0+URZ+0xa0], R3 ;  /* 0x0000a003000085a7 */ /* 0x000ea400080010ff */
[----:B--2---:R-:W-:Y:S05]  /*87d0*/  @!P0 BRA `(.L_x_145) ;  /* 0xfffffffc00f08947 */ /* 0x004fea000383ffff */
[----:B------:R-:W-:Y:S05]  /*87e0*/  BRA `(.L_x_45) ;  /* 0xffffffa000bc7947 */ /* 0x000fea000383ffff */
.L_x_53:
[----:B-1----:R1:W2:Y:S02]  /*87f0*/  SYNCS.PHASECHK.TRANS64.TRYWAIT P1, [R0+URZ+0x90], R5 ;  /* 0x00009005000075a7 */ /* 0x0022a400080211ff */
[----:B--2---:R-:W-:Y:S05]  /*8800*/  @!P1 NANOSLEEP.SYNCS 0x989680 ;  /* 0x009896800000995d */ /* 0x004fea0003900000 */
[----:B------:R-:W2:Y:S02]  /*8810*/  @!P1 SYNCS.PHASECHK.TRANS64 P1, [R0+URZ+0x90], R5 ;  /* 0x00009005000095a7 */ /* 0x000ea400080210ff */
[----:B--2---:R-:W-:Y:S05]  /*8820*/  @!P1 BRA `(.L_x_53) ;  /* 0xfffffffc00f09947 */ /* 0x004fea000383ffff */
[----:B------:R-:W-:Y:S05]  /*8830*/  BRA `(.L_x_146) ;  /* 0xffffffa8004c7947 */ /* 0x000fea000383ffff */
.L_x_54:
[----:B------:R-:W-:-:S07]  /*8840*/  MOV R3, UR6 ;  /* 0x0000000600037c02 */ /* 0x000fce0008000f00 */
.L_x_147:
[----:B-1----:R1:W2:Y:S02]  /*8850*/  SYNCS.PHASECHK.TRANS64.TRYWAIT P0, [R3+URZ+0xd0], R0 ;  /* 0x0000d000030075a7 */ /* 0x0022a400080011ff */
[----:B--2---:R-:W-:Y:S05]  /*8860*/  @!P0 NANOSLEEP.SYNCS 0x989680 ;  /* 0x009896800000895d */ /* 0x004fea0003900000 */
[----:B------:R-:W2:Y:S02]  /*8870*/  @!P0 SYNCS.PHASECHK.TRANS64 P0, [R3+URZ+0xd0], R0 ;  /* 0x0000d000030085a7 */ /* 0x000ea400080010ff */
[----:B--2---:R-:W-:Y:S05]  /*8880*/  @!P0 BRA `(.L_x_147) ;  /* 0xfffffffc00f08947 */ /* 0x004fea000383ffff */
[----:B------:R-:W-:Y:S05]  /*8890*/  BRA `(.L_x_148) ;  /* 0xffffffa800847947 */ /* 0x000fea000383ffff */
.L_x_57:
[----:B------:R-:W-:Y:S07]  /*88a0*/  MOV R0, UR11 ;  /* 0x0000000b00007c02 */ /* 0x000fee0008000f00 */
.L_x_149:
[----:B-1----:R1:W2:Y:S02]  /*88b0*/  SYNCS.PHASECHK.TRANS64.TRYWAIT P0, [R0+URZ], R3 ;  /* 0x00000003000075a7 */ /* 0x0022a400080011ff */
[----:B--2---:R-:W-:Y:S05]  /*88c0*/  @!P0 NANOSLEEP.SYNCS 0x989680 ;  /* 0x009896800000895d */ /* 0x004fea0003900000 */
[----:B------:R-:W2:Y:S02]  /*88d0*/  @!P0 SYNCS.PHASECHK.TRANS64 P0, [R0+URZ], R3 ;  /* 0x00000003000085a7 */ /* 0x000ea400080010ff */
[----:B--2---:R-:W-:Y:S05]  /*88e0*/  @!P0 BRA `(.L_x_149) ;  /* 0xfffffffc00f08947 */ /* 0x004fea000383ffff */
[----:B------:R-:W-:Y:S05]  /*88f0*/  BRA `(.L_x_56) ;  /* 0xffffffa800a07947 */ /* 0x000fea000383ffff */
.L_x_60:
[----:B------:R-:W-:-:S07]  /*8900*/  MOV R0, UR6 ;  /* 0x0000000600007c02 */ /* 0x000fce0008000f00 */
.L_x_150:
[----:B--2---:R2:W4:Y:S02]  /*8910*/  SYNCS.PHASECHK.TRANS64.TRYWAIT P0, [R0+URZ], R3 ;  /* 0x00000003000075a7 */ /* 0x00452400080011ff */
[----:B----4-:R-:W-:Y:S05]  /*8920*/  @!P0 NANOSLEEP.SYNCS 0x989680 ;  /* 0x009896800000895d */ /* 0x010fea0003900000 */
[----:B------:R-:W4:Y:S02]  /*8930*/  @!P0 SYNCS.PHASECHK.TRANS64 P0, [R0+URZ], R3 ;  /* 0x00000003000085a7 */ /* 0x000f2400080010ff */
[----:B----4-:R-:W-:Y:S05]  /*8940*/  @!P0 BRA `(.L_x_150) ;  /* 0xfffffffc00f08947 */ /* 0x010fea000383ffff */
[----:B------:R-:W-:Y:S05]  /*8950*/  BRA `(.L_x_151) ;  /* 0xffffffac00cc7947 */ /* 0x000fea000383ffff */
.L_x_61:
[----:B------:R-:W-:-:S07]  /*8960*/  MOV R0, UR6 ;  /* 0x0000000600007c02 */ /* 0x000fce0008000f00 */
.L_x_152:
[----:B-1----:R1:W2:Y:S02]  /*8970*/  SYNCS.PHASECHK.TRANS64.TRYWAIT P0, [R0+URZ], R3 ;  /* 0x00000003000075a7 */ /* 0x0022a400080011ff */
[----:B--2---:R-:W-:Y:S05]  /*8980*/  @!P0 NANOSLEEP.SYNCS 0x989680 ;  /* 0x009896800000895d */ /* 0x004fea0003900000 */
[----:B------:R-:W2:Y:S02]  /*8990*/  @!P0 SYNCS.PHASECHK.TRANS64 P0, [R0+URZ], R3 ;  /* 0x00000003000085a7 */ /* 0x000ea400080010ff */
[----:B--2---:R-:W-:Y:S05]  /*89a0*/  @!P0 BRA `(.L_x_152) ;  /* 0xfffffffc00f08947 */ /* 0x004fea000383ffff */
[----:B------:R-:W-:Y:S05]  /*89b0*/  BRA `(.L_x_153) ;  /* 0xffffffac00d87947 */ /* 0x000fea000383ffff */
.L_x_62:
[----:B------:R-:W-:-:S07]  /*89c0*/  MOV R0, UR6 ;  /* 0x0000000600007c02 */ /* 0x000fce0008000f00 */
.L_x_154:
[----:B-1----:R1:W2:Y:S02]  /*89d0*/  SYNCS.PHASECHK.TRANS64.TRYWAIT P0, [R0+URZ], R3 ;  /* 0x00000003000075a7 */ /* 0x0022a400080011ff */
[----:B--2---:R-:W-:Y:S05]  /*89e0*/  @!P0 NANOSLEEP.SYNCS 0x989680 ;  /* 0x009896800000895d */ /* 0x004fea0003900000 */
[----:B------:R-:W2:Y:S02]  /*89f0*/  @!P0 SYNCS.PHASECHK.TRANS64 P0, [R0+URZ], R3 ;  /* 0x00000003000085a7 */ /* 0x000ea400080010ff */
[----:B--2---:R-:W-:Y:S05]  /*8a00*/  @!P0 BRA `(.L_x_154) ;  /* 0xfffffffc00f08947 */ /* 0x004fea000383ffff */
[----:B------:R-:W-:Y:S05]  /*8a10*/  BRA `(.L_x_155) ;  /* 0xffffffac00e47947 */ /* 0x000fea000383ffff */
.L_x_63:
[----:B------:R-:W-:-:S07]  /*8a20*/  MOV R0, UR7 ;  /* 0x0000000700007c02 */ /* 0x000fce0008000f00 */
.L_x_156:
[----:B-1----:R1:W2:Y:S02]  /*8a30*/  SYNCS.PHASECHK.TRANS64.TRYWAIT P0, [R0+URZ], R3 ;  /* 0x00000003000075a7 */ /* 0x0022a400080011ff */
[----:B--2---:R-:W-:Y:S05]  /*8a40*/  @!P0 NANOSLEEP.SYNCS 0x989680 ;  /* 0x009896800000895d */ /* 0x004fea0003900000 */
[----:B------:R-:W2:Y:S02]  /*8a50*/  @!P0 SYNCS.PHASECHK.TRANS64 P0, [R0+URZ], R3 ;  /* 0x00000003000085a7 */ /* 0x000ea400080010ff */
[----:B--2---:R-:W-:Y:S05]  /*8a60*/  @!P0 BRA `(.L_x_156) ;  /* 0xfffffffc00f08947 */ /* 0x004fea000383ffff */
[----:B------:R-:W-:Y:S05]  /*8a70*/  BRA `(.L_x_157) ;  /* 0xffffffac00f07947 */ /* 0x000fea000383ffff */
.L_x_68:
[----:B--2---:R2:W3:Y:S02]  /*8a80*/  SYNCS.PHASECHK.TRANS64.TRYWAIT P0, [R0+URZ+0x90], R3 ;  /* 0x00009003000075a7 */ /* 0x0044e400080011ff */
[----:B---3--:R-:W-:Y:S05]  /*8a90*/  @!P0 NANOSLEEP.SYNCS 0x989680 ;  /* 0x009896800000895d */ /* 0x008fea0003900000 */
[----:B------:R-:W3:Y:S02]  /*8aa0*/  @!P0 SYNCS.PHASECHK.TRANS64 P0, [R0+URZ+0x90], R3 ;  /* 0x00009003000085a7 */ /* 0x000ee400080010ff */
[----:B---3--:R-:W-:Y:S05]  /*8ab0*/  @!P0 BRA `(.L_x_68) ;  /* 0xfffffffc00f08947 */ /* 0x008fea000383ffff */
[----:B------:R-:W-:Y:S05]  /*8ac0*/  BRA `(.L_x_158) ;  /* 0xffffffb000fc7947 */ /* 0x000fea000383ffff */
.L_x_71:
[----:B------:R-:W-:Y:S07]  /*8ad0*/  MOV R0, UR7 ;  /* 0x0000000700007c02 */ /* 0x000fee0008000f00 */
.L_x_159:
[----:B--2---:R2:W3:Y:S02]  /*8ae0*/  SYNCS.PHASECHK.TRANS64.TRYWAIT P0, [R0+URZ+0x88], R3 ;  /* 0x00008803000075a7 */ /* 0x0044e400080011ff */
[----:B---3--:R-:W-:Y:S05]  /*8af0*/  @!P0 NANOSLEEP.SYNCS 0x989680 ;  /* 0x009896800000895d */ /* 0x008fea0003900000 */
[----:B------:R-:W3:Y:S02]  /*8b00*/  @!P0 SYNCS.PHASECHK.TRANS64 P0, [R0+URZ+0x88], R3 ;  /* 0x00008803000085a7 */ /* 0x000ee400080010ff */
[----:B---3--:R-:W-:Y:S05]  /*8b10*/  @!P0 BRA `(.L_x_159) ;  /* 0xfffffffc00f08947 */ /* 0x008fea000383ffff */
[----:B------:R-:W-:Y:S05]  /*8b20*/  BRA `(.L_x_70) ;  /* 0xffffffb400dc7947 */ /* 0x000fea000383ffff */
.L_x_74:
[----:B------:R-:W-:Y:S07]  /*8b30*/  MOV R3, UR7 ;  /* 0x0000000700037c02 */ /* 0x000fee0008000f00 */
.L_x_160:
[----:B-1----:R1:W2:Y:S02]  /*8b40*/  SYNCS.PHASECHK.TRANS64.TRYWAIT P0, [R3+URZ+0x60], R12 ;  /* 0x0000600c030075a7 */ /* 0x0022a400080011ff */
[----:B--2---:R-:W-:Y:S05]  /*8b50*/  @!P0 NANOSLEEP.SYNCS 0x989680 ;  /* 0x009896800000895d */ /* 0x004fea0003900000 */
[----:B------:R-:W2:Y:S02]  /*8b60*/  @!P0 SYNCS.PHASECHK.TRANS64 P0, [R3+URZ+0x60], R12 ;  /* 0x0000600c030085a7 */ /* 0x000ea400080010ff */
[----:B--2---:R-:W-:Y:S05]  /*8b70*/  @!P0 BRA `(.L_x_160) ;  /* 0xfffffffc00f08947 */ /* 0x004fea000383ffff */
[----:B------:R-:W-:Y:S05]  /*8b80*/  BRA `(.L_x_161) ;  /* 0xffffffb800547947 */ /* 0x000fea000383ffff */
.L_x_75:
[----:B-1----:R-:W-:Y:S07]  /*8b90*/  MOV R3, UR7 ;  /* 0x0000000700037c02 */ /* 0x002fee0008000f00 */
.L_x_162:
[----:B-1----:R1:W2:Y:S02]  /*8ba0*/  SYNCS.PHASECHK.TRANS64.TRYWAIT P0, [R3+URZ+0x68], R12 ;  /* 0x0000680c030075a7 */ /* 0x0022a400080011ff */
[----:B--2---:R-:W-:Y:S05]  /*8bb0*/  @!P0 NANOSLEEP.SYNCS 0x989680 ;  /* 0x009896800000895d */ /* 0x004fea0003900000 */
[----:B------:R-:W2:Y:S02]  /*8bc0*/  @!P0 SYNCS.PHASECHK.TRANS64 P0, [R3+URZ+0x68], R12 ;  /* 0x0000680c030085a7 */ /* 0x000ea400080010ff */
[----:B--2---:R-:W-:Y:S05]  /*8bd0*/  @!P0 BRA `(.L_x_162) ;  /* 0xfffffffc00f08947 */ /* 0x004fea000383ffff */
[----:B------:R-:W-:Y:S05]  /*8be0*/  BRA `(.L_x_163) ;  /* 0xffffffb800907947 */ /* 0x000fea000383ffff */
.L_x_76:
[----:B-1----:R-:W-:Y:S07]  /*8bf0*/  MOV R3, UR7 ;  /* 0x0000000700037c02 */ /* 0x002fee0008000f00 */
.L_x_164:
[----:B-1----:R1:W2:Y:S02]  /*8c00*/  SYNCS.PHASECHK.TRANS64.TRYWAIT P0, [R3+URZ+0x70], R12 ;  /* 0x0000700c030075a7 */ /* 0x0022a400080011ff */
[----:B--2---:R-:W-:Y:S05]  /*8c10*/  @!P0 NANOSLEEP.SYNCS 0x989680 ;  /* 0x009896800000895d */ /* 0x004fea0003900000 */
[----:B------:R-:W2:Y:S02]  /*8c20*/  @!P0 SYNCS.PHASECHK.TRANS64 P0, [R3+URZ+0x70], R12 ;  /* 0x0000700c030085a7 */ /* 0x000ea400080010ff */
[----:B--2---:R-:W-:Y:S05]  /*8c30*/  @!P0 BRA `(.L_x_164) ;  /* 0xfffffffc00f08947 */ /* 0x004fea000383ffff */
[----:B------:R-:W-:Y:S05]  /*8c40*/  BRA `(.L_x_165) ;  /* 0xffffffb800d87947 */ /* 0x000fea000383ffff */
.L_x_77:
[----:B------:R-:W-:Y:S07]  /*8c50*/  MOV R3, UR7 ;  /* 0x0000000700037c02 */ /* 0x000fee0008000f00 */
.L_x_166:
[----:B-1----:R1:W2:Y:S02]  /*8c60*/  SYNCS.PHASECHK.TRANS64.TRYWAIT P0, [R3+URZ+0x78], R12 ;  /* 0x0000780c030075a7 */ /* 0x0022a400080011ff */
[----:B--2---:R-:W-:Y:S05]  /*8c70*/  @!P0 NANOSLEEP.SYNCS 0x989680 ;  /* 0x009896800000895d */ /* 0x004fea0003900000 */
[----:B------:R-:W2:Y:S02]  /*8c80*/  @!P0 SYNCS.PHASECHK.TRANS64 P0, [R3+URZ+0x78], R12 ;  /* 0x0000780c030085a7 */ /* 0x000ea400080010ff */
[----:B--2---:R-:W-:Y:S05]  /*8c90*/  @!P0 BRA `(.L_x_166) ;  /* 0xfffffffc00f08947 */ /* 0x004fea000383ffff */
[----:B------:R-:W-:Y:S05]  /*8ca0*/  BRA `(.L_x_167) ;  /* 0xffffffbc00607947 */ /* 0x000fea000383ffff */
.L_x_79:
[----:B------:R-:W-:-:S07]  /*8cb0*/  MOV R0, UR7 ;  /* 0x0000000700007c02 */ /* 0x000fce0008000f00 */
.L_x_168:
[----:B-1----:R1:W3:Y:S02]  /*8cc0*/  SYNCS.PHASECHK.TRANS64.TRYWAIT P0, [R0+URZ+0x60], R3 ;  /* 0x00006003000075a7 */ /* 0x0022e400080011ff */
[----:B---3--:R-:W-:Y:S05]  /*8cd0*/  @!P0 NANOSLEEP.SYNCS 0x989680 ;  /* 0x009896800000895d */ /* 0x008fea0003900000 */
[----:B------:R-:W3:Y:S02]  /*8ce0*/  @!P0 SYNCS.PHASECHK.TRANS64 P0, [R0+URZ+0x60], R3 ;  /* 0x00006003000085a7 */ /* 0x000ee400080010ff */
[----:B---3--:R-:W-:Y:S05]  /*8cf0*/  @!P0 BRA `(.L_x_168) ;  /* 0xfffffffc00f08947 */ /* 0x008fea000383ffff */
[----:B------:R-:W-:Y:S05]  /*8d00*/  BRA `(.L_x_169) ;  /* 0xffffffbc00d07947 */ /* 0x000fea000383ffff */
.L_x_80:
[----:B-1----:R-:W-:-:S07]  /*8d10*/  MOV R0, UR7 ;  /* 0x0000000700007c02 */ /* 0x002fce0008000f00 */
.L_x_170:
[----:B-1----:R1:W3:Y:S02]  /*8d20*/  SYNCS.PHASECHK.TRANS64.TRYWAIT P0, [R0+URZ+0x68], R3 ;  /* 0x00006803000075a7 */ /* 0x0022e400080011ff */
[----:B---3--:R-:W-:Y:S05]  /*8d30*/  @!P0 NANOSLEEP.SYNCS 0x989680 ;  /* 0x009896800000895d */ /* 0x008fea0003900000 */
[----:B------:R-:W3:Y:S02]  /*8d40*/  @!P0 SYNCS.PHASECHK.TRANS64 P0, [R0+URZ+0x68], R3 ;  /* 0x00006803000085a7 */ /* 0x000ee400080010ff */
[----:B---3--:R-:W-:Y:S05]  /*8d50*/  @!P0 BRA `(.L_x_170) ;  /* 0xfffffffc00f08947 */ /* 0x008fea000383ffff */
[----:B------:R-:W-:Y:S05]  /*8d60*/  BRA `(.L_x_171) ;  /* 0xffffffbc00c07947 */ /* 0x000fea000383ffff */
.L_x_81:
[----:B-1----:R-:W-:-:S07]  /*8d70*/  MOV R0, UR7 ;  /* 0x0000000700007c02 */ /* 0x002fce0008000f00 */
.L_x_172:
[----:B-1----:R1:W3:Y:S02]  /*8d80*/  SYNCS.PHASECHK.TRANS64.TRYWAIT P0, [R0+URZ+0x70], R3 ;  /* 0x00007003000075a7 */ /* 0x0022e400080011ff */
[----:B---3--:R-:W-:Y:S05]  /*8d90*/  @!P0 NANOSLEEP.SYNCS 0x989680 ;  /* 0x009896800000895d */ /* 0x008fea0003900000 */
[----:B------:R-:W3:Y:S02]  /*8da0*/  @!P0 SYNCS.PHASECHK.TRANS64 P0, [R0+URZ+0x70], R3 ;  /* 0x00007003000085a7 */ /* 0x000ee400080010ff */
[----:B---3--:R-:W-:Y:S05]  /*8db0*/  @!P0 BRA `(.L_x_172) ;  /* 0xfffffffc00f08947 */ /* 0x008fea000383ffff */
[----:B------:R-:W-:Y:S05]  /*8dc0*/  BRA `(.L_x_173) ;  /* 0xffffffbc00b07947 */ /* 0x000fea000383ffff */
.L_x_83:
[----:B--2---:R2:W4:Y:S02]  /*8dd0*/  SYNCS.PHASECHK.TRANS64.TRYWAIT P0, [R0+URZ+0x90], R3 ;  /* 0x00009003000075a7 */ /* 0x00452400080011ff */
[----:B----4-:R-:W-:Y:S05]  /*8de0*/  @!P0 NANOSLEEP.SYNCS 0x989680 ;  /* 0x009896800000895d */ /* 0x010fea0003900000 */
[----:B------:R-:W4:Y:S02]  /*8df0*/  @!P0 SYNCS.PHASECHK.TRANS64 P0, [R0+URZ+0x90], R3 ;  /* 0x00009003000085a7 */ /* 0x000f2400080010ff */
[----:B----4-:R-:W-:Y:S05]  /*8e00*/  @!P0 BRA `(.L_x_83) ;  /* 0xfffffffc00f08947 */ /* 0x010fea000383ffff */
[----:B------:R-:W-:Y:S05]  /*8e10*/  BRA `(.L_x_174) ;  /* 0xffffffc000787947 */ /* 0x000fea000383ffff */
.L_x_94:
[----:B-1----:R-:W-:Y:S04]  /*8e20*/  MOV R0, UR48 ;  /* 0x0000003000007c02 */ /* 0x002fe80008000f00 */
[----:B------:R1:W3:Y:S03]  /*8e30*/  SYNCS.PHASECHK.TRANS64.TRYWAIT P1, [R0+URZ+0x40], R5 ;  /* 0x00004005000075a7 */ /* 0x0002e600080211ff */
[----:B---3--:R-:W-:Y:S05]  /*8e40*/  @!P1 NANOSLEEP.SYNCS 0x989680 ;  /* 0x009896800000995d */ /* 0x008fea0003900000 */
[----:B------:R-:W3:Y:S02]  /*8e50*/  @!P1 SYNCS.PHASECHK.TRANS64 P1, [R0+URZ+0x40], R5 ;  /* 0x00004005000095a7 */ /* 0x000ee400080210ff */
[----:B---3--:R-:W-:Y:S05]  /*8e60*/  @!P1 BRA `(.L_x_94) ;  /* 0xfffffffc00ec9947 */ /* 0x008fea000383ffff */
[----:B------:R-:W-:Y:S05]  /*8e70*/  BRA `(.L_x_93) ;  /* 0xffffffcc00847947 */ /* 0x000fea000383ffff */
.L_x_96:
[----:B-1----:R1:W4:Y:S02]  /*8e80*/  SYNCS.PHASECHK.TRANS64.TRYWAIT P0, [R88+URZ+0xb0], R3 ;  /* 0x0000b003580075a7 */ /* 0x00232400080011ff */
[----:B----4-:R-:W-:Y:S05]  /*8e90*/  @!P0 NANOSLEEP.SYNCS 0x989680 ;  /* 0x009896800000895d */ /* 0x010fea0003900000 */
[----:B------:R-:W4:Y:S02]  /*8ea0*/  @!P0 SYNCS.PHASECHK.TRANS64 P0, [R88+URZ+0xb0], R3 ;  /* 0x0000b003580085a7 */ /* 0x000f2400080010ff */
[----:B----4-:R-:W-:Y:S05]  /*8eb0*/  @!P0 BRA `(.L_x_96) ;  /* 0xfffffffc00f08947 */ /* 0x010fea000383ffff */
[----:B------:R-:W-:Y:S05]  /*8ec0*/  BRA `(.L_x_95) ;  /* 0xffffffcc00ac7947 */ /* 0x000fea000383ffff */
.L_x_105:
[----:B-1----:R1:W2:Y:S02]  /*8ed0*/  SYNCS.PHASECHK.TRANS64.TRYWAIT P0, [R3+URZ+0x40], R0 ;  /* 0x00004000030075a7 */ /* 0x0022a400080011ff */
[----:B--2---:R-:W-:Y:S05]  /*8ee0*/  @!P0 NANOSLEEP.SYNCS 0x989680 ;  /* 0x009896800000895d */ /* 0x004fea0003900000 */
[----:B------:R-:W2:Y:S02]  /*8ef0*/  @!P0 SYNCS.PHASECHK.TRANS64 P0, [R3+URZ+0x40], R0 ;  /* 0x00004000030085a7 */ /* 0x000ea400080010ff */
[----:B--2---:R-:W-:Y:S05]  /*8f00*/  @!P0 BRA `(.L_x_105) ;  /* 0xfffffffc00f08947 */ /* 0x004fea000383ffff */
[----:B------:R-:W-:Y:S05]  /*8f10*/  BRA `(.L_x_104) ;  /* 0xffffffd400c87947 */ /* 0x000fea000383ffff */
.L_x_113:
[----:B-1----:R1:W2:Y:S02]  /*8f20*/  SYNCS.PHASECHK.TRANS64.TRYWAIT P0, [R92+URZ+0x40], R5 ;  /* 0x000040055c0075a7 */ /* 0x0022a400080011ff */
[----:B--2---:R-:W-:Y:S05]  /*8f30*/  @!P0 NANOSLEEP.SYNCS 0x989680 ;  /* 0x009896800000895d */ /* 0x004fea0003900000 */
[----:B------:R-:W2:Y:S02]  /*8f40*/  @!P0 SYNCS.PHASECHK.TRANS64 P0, [R92+URZ+0x40], R5 ;  /* 0x000040055c0085a7 */ /* 0x000ea400080010ff */
[----:B--2---:R-:W-:Y:S05]  /*8f50*/  @!P0 BRA `(.L_x_113) ;  /* 0xfffffffc00f08947 */ /* 0x004fea000383ffff */
[----:B------:R-:W-:Y:S05]  /*8f60*/  BRA `(.L_x_112) ;  /* 0xffffffe000087947 */ /* 0x000fea000383ffff */
.L_x_121:
[----:B-1----:R1:W2:Y:S02]  /*8f70*/  SYNCS.PHASECHK.TRANS64.TRYWAIT P0, [R92+URZ+0x40], R5 ;  /* 0x000040055c0075a7 */ /* 0x0022a400080011ff */
[----:B--2---:R-:W-:Y:S05]  /*8f80*/  @!P0 NANOSLEEP.SYNCS 0x989680 ;  /* 0x009896800000895d */ /* 0x004fea0003900000 */
[----:B------:R-:W2:Y:S02]  /*8f90*/  @!P0 SYNCS.PHASECHK.TRANS64 P0, [R92+URZ+0x40], R5 ;  /* 0x000040055c0085a7 */ /* 0x000ea400080010ff */
[----:B--2---:R-:W-:Y:S05]  /*8fa0*/  @!P0 BRA `(.L_x_121) ;  /* 0xfffffffc00f08947 */ /* 0x004fea000383ffff */
[----:B------:R-:W-:Y:S05]  /*8fb0*/  BRA `(.L_x_120) ;  /* 0xffffffe800487947 */ /* 0x000fea000383ffff */
        .weak           $__internal_0_$__cuda_sm10x_tcgen05_guardrail_trap_col_being_dealloced_not_returned_by_alloc
        .type           $__internal_0_$__cuda_sm10x_tcgen05_guardrail_trap_col_being_dealloced_not_returned_by_alloc,@function
        .size           $__internal_0_$__cuda_sm10x_tcgen05_guardrail_trap_col_being_dealloced_not_returned_by_alloc,($__internal_1_$__cuda_sm10x_tcgen05_guardrail_trap_phase_invalid_during_alloc - $__internal_0_$__cuda_sm10x_tcgen05_guardrail_trap_col_being_dealloced_not_returned_by_alloc)
$__internal_0_$__cuda_sm10x_tcgen05_guardrail_trap_col_being_dealloced_not_returned_by_alloc:
[----:B------:R-:W-:Y:S05]  /*8fc0*/  BPT.TRAP 0x1 ;  /* 0x000000040000795c */ /* 0x000fea0000300000 */
[----:B------:R-:W-:-:S04]  /*8fd0*/  HFMA2 R3, -RZ, RZ, 0, 0 ;  /* 0x00000000ff037431 */ /* 0x000fc800000001ff */
[----:B------:R-:W-:Y:S05]  /*8fe0*/  RET.REL.NODEC R2 `(_ZN7cutlass13device_kernelINS_4gemm6kernel13GemmUniversalIN4cute5tupleIJiiiiEEENS1_10collective13CollectiveMmaINS1_35MainloopSm100TmaUmmaWarpSpecializedILi4ELi2ELi4ENS5_IJNS4_1CILi1EEESB_SB_EEEEENS5_IJNSA_ILi128EEENSA_ILi64EEESF_EEENS_10tfloat32_tENS5_IJlSB_lEEESH_SI_NS4_8TiledMMAINS4_8MMA_AtomIJNS4_17SM100_MMA_TF32_SSISH_SH_fLi128ELi64ELNS4_4UMMA5MajorE0ELSN_0ELNSM_7ScaleInE0ELSO_0EEEEEENS4_6LayoutISC_NS5_IJNSA_ILi0EEESS_SS_EEEEENS5_IJNS4_10UnderscoreESV_SV_EEEEENS4_13SM90_TMA_LOADENS4_14ComposedLayoutINS4_7SwizzleILi3ELi4ELi3EEENS4_18smem_ptr_flag_bitsILi32EEENSR_INS5_IJNSA_ILi8EEENSA_ILi32EEEEEENS5_IJS15_SB_EEEEEEEvNS4_8identityESY_S19_vS1A_EENS_8epilogue10collective18CollectiveEpilogueINS1C_23Sm100TmaWarpSpecializedILi4ELi2ELi16ELb1ELb0EEEJSG_NS5_IJNSR_ISE_SB_EENSR_INSA_ILi16EEESB_EEEEESH_SI_SH_SI_NS1C_6fusion15FusionCallbacksIS1G_NS1L_17LinearCombinationISH_fSH_fLNS_15FloatRoundStyleE2EEESG_S1K_JEEENS4_5SM1004TMEM4LOAD26SM100_TMEM_LOAD_32dp32b16xESY_NSZ_INS10_ILi2ELi4ELi3EEES13_NSR_INS5_IJS14_S1I_EEENS5_IJS1I_SB_EEEEEEENS4_39AutoVectorizingCopyWithAssumedAlignmentILi128EEENS4_14SM90_TMA_STOREES1Z_S21_S21_EEEvvEEEEvNT_6ParamsE) ;  /* 0xffffff7002047950 */ /* 0x000fea0003c3ffff */
        .weak           $__internal_1_$__cuda_sm10x_tcgen05_guardrail_trap_phase_invalid_during_alloc
        .type           $__internal_1_$__cuda_sm10x_tcgen05_guardrail_trap_phase_invalid_during_alloc,@function
        .size           $__internal_1_$__cuda_sm10x_tcgen05_guardrail_trap_phase_invalid_during_alloc,($__internal_2_$__cuda_sm10x_tcgen05_guardrail_trap_unallocated_columns_being_dealloced - $__internal_1_$__cuda_sm10x_tcgen05_guardrail_trap_phase_invalid_during_alloc)
$__internal_1_$__cuda_sm10x_tcgen05_guardrail_trap_phase_invalid_during_alloc:
[----:B------:R-:W-:Y:S05]  /*8ff0*/  BPT.TRAP 0x1 ;  /* 0x000000040000795c */ /* 0x000fea0000300000 */
[----:B------:R-:W-:-:S04]  /*9000*/  MOV R3, 0x0 ;  /* 0x0000000000037802 */ /* 0x000fc80000000f00 */
[----:B------:R-:W-:Y:S05]  /*9010*/  RET.REL.NODEC R2 `(_ZN7cutlass13device_kernelINS_4gemm6kernel13GemmUniversalIN4cute5tupleIJiiiiEEENS1_10collective13CollectiveMmaINS1_35MainloopSm100TmaUmmaWarpSpecializedILi4ELi2ELi4ENS5_IJNS4_1CILi1EEESB_SB_EEEEENS5_IJNSA_ILi128EEENSA_ILi64EEESF_EEENS_10tfloat32_tENS5_IJlSB_lEEESH_SI_NS4_8TiledMMAINS4_8MMA_AtomIJNS4_17SM100_MMA_TF32_SSISH_SH_fLi128ELi64ELNS4_4UMMA5MajorE0ELSN_0ELNSM_7ScaleInE0ELSO_0EEEEEENS4_6LayoutISC_NS5_IJNSA_ILi0EEESS_SS_EEEEENS5_IJNS4_10UnderscoreESV_SV_EEEEENS4_13SM90_TMA_LOADENS4_14ComposedLayoutINS4_7SwizzleILi3ELi4ELi3EEENS4_18smem_ptr_flag_bitsILi32EEENSR_INS5_IJNSA_ILi8EEENSA_ILi32EEEEEENS5_IJS15_SB_EEEEEEEvNS4_8identityESY_S19_vS1A_EENS_8epilogue10collective18CollectiveEpilogueINS1C_23Sm100TmaWarpSpecializedILi4ELi2ELi16ELb1ELb0EEEJSG_NS5_IJNSR_ISE_SB_EENSR_INSA_ILi16EEESB_EEEEESH_SI_SH_SI_NS1C_6fusion15FusionCallbacksIS1G_NS1L_17LinearCombinationISH_fSH_fLNS_15FloatRoundStyleE2EEESG_S1K_JEEENS4_5SM1004TMEM4LOAD26SM100_TMEM_LOAD_32dp32b16xESY_NSZ_INS10_ILi2ELi4ELi3EEES13_NSR_INS5_IJS14_S1I_EEENS5_IJS1I_SB_EEEEEEENS4_39AutoVectorizingCopyWithAssumedAlignmentILi128EEENS4_14SM90_TMA_STOREES1Z_S21_S21_EEEvvEEEEvNT_6ParamsE) ;  /* 0xffffff6c02f87950 */ /* 0x000fea0003c3ffff */
        .weak           $__internal_2_$__cuda_sm10x_tcgen05_guardrail_trap_unallocated_columns_being_dealloced
        .type           $__internal_2_$__cuda_sm10x_tcgen05_guardrail_trap_unallocated_columns_being_dealloced,@function
        .size           $__internal_2_$__cuda_sm10x_tcgen05_guardrail_trap_unallocated_columns_being_dealloced,(.L_x_176 - $__internal_2_$__cuda_sm10x_tcgen05_guardrail_trap_unallocated_columns_being_dealloced)
$__internal_2_$__cuda_sm10x_tcgen05_guardrail_trap_unallocated_columns_being_dealloced:
[----:B------:R-:W-:Y:S05]  /*9020*/  BPT.TRAP 0x1 ;  /* 0x000000040000795c */ /* 0x000fea0000300000 */
[----:B------:R-:W-:-:S04]  /*9030*/  HFMA2 R3, -RZ, RZ, 0, 0 ;  /* 0x00000000ff037431 */ /* 0x000fc800000001ff */
[----:B------:R-:W-:Y:S05]  /*9040*/  RET.REL.NODEC R2 `(_ZN7cutlass13device_kernelINS_4gemm6kernel13GemmUniversalIN4cute5tupleIJiiiiEEENS1_10collective13CollectiveMmaINS1_35MainloopSm100TmaUmmaWarpSpecializedILi4ELi2ELi4ENS5_IJNS4_1CILi1EEESB_SB_EEEEENS5_IJNSA_ILi128EEENSA_ILi64EEESF_EEENS_10tfloat32_tENS5_IJlSB_lEEESH_SI_NS4_8TiledMMAINS4_8MMA_AtomIJNS4_17SM100_MMA_TF32_SSISH_SH_fLi128ELi64ELNS4_4UMMA5MajorE0ELSN_0ELNSM_7ScaleInE0ELSO_0EEEEEENS4_6LayoutISC_NS5_IJNSA_ILi0EEESS_SS_EEEEENS5_IJNS4_10UnderscoreESV_SV_EEEEENS4_13SM90_TMA_LOADENS4_14ComposedLayoutINS4_7SwizzleILi3ELi4ELi3EEENS4_18smem_ptr_flag_bitsILi32EEENSR_INS5_IJNSA_ILi8EEENSA_ILi32EEEEEENS5_IJS15_SB_EEEEEEEvNS4_8identityESY_S19_vS1A_EENS_8epilogue10collective18CollectiveEpilogueINS1C_23Sm100TmaWarpSpecializedILi4ELi2ELi16ELb1ELb0EEEJSG_NS5_IJNSR_ISE_SB_EENSR_INSA_ILi16EEESB_EEEEESH_SI_SH_SI_NS1C_6fusion15FusionCallbacksIS1G_NS1L_17LinearCombinationISH_fSH_fLNS_15FloatRoundStyleE2EEESG_S1K_JEEENS4_5SM1004TMEM4LOAD26SM100_TMEM_LOAD_32dp32b16xESY_NSZ_INS10_ILi2ELi4ELi3EEES13_NSR_INS5_IJS14_S1I_EEENS5_IJS1I_SB_EEEEEEENS4_39AutoVectorizingCopyWithAssumedAlignmentILi128EEENS4_14SM90_TMA_STOREES1Z_S21_S21_EEEvvEEEEvNT_6ParamsE) ;  /* 0xffffff6c02ec7950 */ /* 0x000fea0003c3ffff */
.L_x_175:
[----:B------:R-:W-:-:S00]  /*9050*/  BRA `(.L_x_175) ;  /* 0xfffffffc00fc7947 */ /* 0x000fc0000383ffff */
[----:B------:R-:W-:-:S00]  /*9060*/  NOP ;  /* 0x0000000000007918 */ /* 0x000fc00000000000 */
        /* <DEDUP_REMOVED lines=9> */
.L_x_176:


//--------------------- .nv.global.init           --------------------------
	.section	.nv.global.init,"aw",@progbits
.nv.global.init:
	.type		$str$27,@object
	.size		$str$27,($str$28 - $str$27)
$str$27:
        /*0000*/ 	.byte	0x28, 0x61, 0x64, 0x64, 0x72, 0x65, 0x73, 0x73, 0x20, 0x26, 0x20, 0x6d, 0x61, 0x73, 0x6b, 0x29
        /*0010*/ 	.byte	0x20, 0x3d, 0x3d, 0x20, 0x30, 0x00
	.type		$str$28,@object
	.size		$str$28,($str$26 - $str$28)
$str$28:
        /*0016*/ 	.byte	0x2f, 0x74, 0x6d, 0x70, 0x2f, 0x63, 0x75, 0x74, 0x6c, 0x61, 0x73, 0x73, 0x5f, 0x73, 0x77, 0x65
        /*0026*/ 	.byte	0x65, 0x70, 0x5f, 0x73, 0x72, 0x63, 0x2f, 0x69, 0x6e, 0x63, 0x6c, 0x75, 0x64, 0x65, 0x2f, 0x63
        /*0036*/ 	.byte	0x75, 0x74, 0x65, 0x2f, 0x70, 0x6f, 0x69, 0x6e, 0x74, 0x65, 0x72, 0x5f, 0x66, 0x6c, 0x61, 0x67
        /*0046*/ 	.byte	0x67, 0x65, 0x64, 0x2e, 0x68, 0x70, 0x70, 0x00
	.type		$str$26,@object
	.size		$str$26,($str$25 - $str$26)
$str$26:
        /*004e*/ 	.byte	0x2f, 0x74, 0x6d, 0x70, 0x2f, 0x63, 0x75, 0x74, 0x6c, 0x61, 0x73, 0x73, 0x5f, 0x73, 0x77, 0x65
        /*005e*/ 	.byte	0x65, 0x70, 0x5f, 0x73, 0x72, 0x63, 0x2f, 0x69, 0x6e, 0x63, 0x6c, 0x75, 0x64, 0x65, 0x2f, 0x63
        /*006e*/ 	.byte	0x75, 0x74, 0x65, 0x2f, 0x61, 0x74, 0x6f, 0x6d, 0x2f, 0x63, 0x6f, 0x70, 0x79, 0x5f, 0x74, 0x72
        /*007e*/ 	.byte	0x61, 0x69, 0x74, 0x73, 0x5f, 0x73, 0x6d, 0x31, 0x30, 0x30, 0x2e, 0x68, 0x70, 0x70, 0x00
	.type		$str$25,@object
	.size		$str$25,(__unnamed_1 - $str$25)
$str$25:
        /*008d*/ 	.byte	0x28, 0x28, 0x75, 0x69, 0x6e, 0x74, 0x33, 0x32, 0x5f, 0x74, 0x28, 0x74, 0x68, 0x72, 0x65, 0x61
        /*009d*/ 	.byte	0x64, 0x49, 0x64, 0x78, 0x2e, 0x78, 0x29, 0x20, 0x2f, 0x20, 0x33, 0x32, 0x29, 0x20, 0x25, 0x20
        /*00ad*/ 	.byte	0x34, 0x29, 0x20, 0x3d, 0x3d, 0x20, 0x28, 0x28, 0x28, 0x74, 0x6d, 0x65, 0x6d, 0x5f, 0x61, 0x64
        /*00bd*/ 	.byte	0x64, 0x72, 0x20, 0x3e, 0x3e, 0x20, 0x31, 0x36, 0x29, 0x20, 0x2f, 0x20, 0x33, 0x32, 0x29, 0x20
        /*00cd*/ 	.byte	0x25, 0x20, 0x34, 0x29, 0x00
	.type		__unnamed_1,@object
	.size		__unnamed_1,(__unnamed_2 - __unnamed_1)
__unnamed_1:
        /*00d2*/ 	.byte	0x61, 0x75, 0x74, 0x6f, 0x20, 0x63, 0x75, 0x74, 0x65, 0x3a, 0x3a, 0x61, 0x73, 0x5f, 0x70, 0x6f
        /* <DEDUP_REMOVED lines=24> */
        /*0262*/ 	.byte	0x32, 0x30, 0x34, 0x38, 0x3e, 0x3e, 0x3e, 0x3e, 0x5d, 0x00
	.type		__unnamed_2,@object
	.size		__unnamed_2,(.L_2 - __unnamed_2)
__unnamed_2:
        /* <DEDUP_REMOVED lines=42> */
        /*050c*/ 	.byte	0x3e, 0x5d, 0x00
.L_2:


//--------------------- .nv.shared._ZN7cutlass13device_kernelINS_4gemm6kernel13GemmUniversalIN4cute5tupleIJiiiiEEENS1_10collective13CollectiveMmaINS1_35MainloopSm100TmaUmmaWarpSpecializedILi4ELi2ELi4ENS5_IJNS4_1CILi1EEESB_SB_EEEEENS5_IJNSA_ILi128EEENSA_ILi64EEESF_EEENS_10tfloat32_tENS5_IJlSB_lEEESH_SI_NS4_8TiledMMAINS4_8MMA_AtomIJNS4_17SM100_MMA_TF32_SSISH_SH_fLi128ELi64ELNS4_4UMMA5MajorE0ELSN_0ELNSM_7ScaleInE0ELSO_0EEEEEENS4_6LayoutISC_NS5_IJNSA_ILi0EEESS_SS_EEEEENS5_IJNS4_10UnderscoreESV_SV_EEEEENS4_13SM90_TMA_LOADENS4_14ComposedLayoutINS4_7SwizzleILi3ELi4ELi3EEENS4_18smem_ptr_flag_bitsILi32EEENSR_INS5_IJNSA_ILi8EEENSA_ILi32EEEEEENS5_IJS15_SB_EEEEEEEvNS4_8identityESY_S19_vS1A_EENS_8epilogue10collective18CollectiveEpilogueINS1C_23Sm100TmaWarpSpecializedILi4ELi2ELi16ELb1ELb0EEEJSG_NS5_IJNSR_ISE_SB_EENSR_INSA_ILi16EEESB_EEEEESH_SI_SH_SI_NS1C_6fusion15FusionCallbacksIS1G_NS1L_17LinearCombinationISH_fSH_fLNS_15FloatRoundStyleE2EEESG_S1K_JEEENS4_5SM1004TMEM4LOAD26SM100_TMEM_LOAD_32dp32b16xESY_NSZ_INS10_ILi2ELi4ELi3EEES13_NSR_INS5_IJS14_S1I_EEENS5_IJS1I_SB_EEEEEEENS4_39AutoVectorizingCopyWithAssumedAlignmentILi128EEENS4_14SM90_TMA_STOREES1Z_S21_S21_EEEvvEEEEvNT_6ParamsE --------------------------
	.section	.nv.shared._ZN7cutlass13device_kernelINS_4gemm6kernel13GemmUniversalIN4cute5tupleIJiiiiEEENS1_10collective13CollectiveMmaINS1_35MainloopSm100TmaUmmaWarpSpecializedILi4ELi2ELi4ENS5_IJNS4_1CILi1EEESB_SB_EEEEENS5_IJNSA_ILi128EEENSA_ILi64EEESF_EEENS_10tfloat32_tENS5_IJlSB_lEEESH_SI_NS4_8TiledMMAINS4_8MMA_AtomIJNS4_17SM100_MMA_TF32_SSISH_SH_fLi128ELi64ELNS4_4UMMA5MajorE0ELSN_0ELNSM_7ScaleInE0ELSO_0EEEEEENS4_6LayoutISC_NS5_IJNSA_ILi0EEESS_SS_EEEEENS5_IJNS4_10UnderscoreESV_SV_EEEEENS4_13SM90_TMA_LOADENS4_14ComposedLayoutINS4_7SwizzleILi3ELi4ELi3EEENS4_18smem_ptr_flag_bitsILi32EEENSR_INS5_IJNSA_ILi8EEENSA_ILi32EEEEEENS5_IJS15_SB_EEEEEEEvNS4_8identityESY_S19_vS1A_EENS_8epilogue10collective18CollectiveEpilogueINS1C_23Sm100TmaWarpSpecializedILi4ELi2ELi16ELb1ELb0EEEJSG_NS5_IJNSR_ISE_SB_EENSR_INSA_ILi16EEESB_EEEEESH_SI_SH_SI_NS1C_6fusion15FusionCallbacksIS1G_NS1L_17LinearCombinationISH_fSH_fLNS_15FloatRoundStyleE2EEESG_S1K_JEEENS4_5SM1004TMEM4LOAD26SM100_TMEM_LOAD_32dp32b16xESY_NSZ_INS10_ILi2ELi4ELi3EEES13_NSR_INS5_IJS14_S1I_EEENS5_IJS1I_SB_EEEEEEENS4_39AutoVectorizingCopyWithAssumedAlignmentILi128EEENS4_14SM90_TMA_STOREES1Z_S21_S21_EEEvvEEEEvNT_6ParamsE,"aw",@nobits
	.sectionflags	@""
	.align	16
	.zero		1024


//--------------------- .nv.shared.reserved.0     --------------------------
	.section	.nv.shared.reserved.0,"aw",@nobits
	.weak		__nv_reservedSMEM_offset_0_alias
	.size		__nv_reservedSMEM_offset_0_alias, 0, 64
	.other		__nv_reservedSMEM_offset_0_alias,@"STO_CUDA_RESERVED_SHARED STV_DEFAULT"
__nv_reservedSMEM_offset_0_alias:
	.zero		0
.nv.shared.reserved.0:
	.zero		64
	.weak		__nv_reservedSMEM_tcgen05_partition
	.type		__nv_reservedSMEM_tcgen05_partition,@object
	.size		__nv_reservedSMEM_tcgen05_partition,(.L_0 - __nv_reservedSMEM_tcgen05_partition)
__nv_reservedSMEM_tcgen05_partition:
	.zero		32
.L_0:


//--------------------- .nv.global                --------------------------
	.section	.nv.global,"aw",@nobits
.nv.global:
	.type		_ZN39_INTERNAL_b3dbd305_4_k_cu_999006b5_94594cute1_E,@object
	.size		_ZN39_INTERNAL_b3dbd305_4_k_cu_999006b5_94594cute1_E,(_ZN39_INTERNAL_b3dbd305_4_k_cu_999006b5_94594cuda3std3__45__cpo6cbeginE - _ZN39_INTERNAL_b3dbd305_4_k_cu_999006b5_94594cute1_E)
_ZN39_INTERNAL_b3dbd305_4_k_cu_999006b5_94594cute1_E:
	.zero		1
	.type		_ZN39_INTERNAL_b3dbd305_4_k_cu_999006b5_94594cuda3std3__45__cpo6cbeginE,@object
	.size		_ZN39_INTERNAL_b3dbd305_4_k_cu_999006b5_94594cuda3std3__45__cpo6cbeginE,(_ZN39_INTERNAL_b3dbd305_4_k_cu_999006b5_94594cuda3std3__48in_placeE - _ZN39_INTERNAL_b3dbd305_4_k_cu_999006b5_94594cuda3std3__45__cpo6cbeginE)
_ZN39_INTERNAL_b3dbd305_4_k_cu_999006b5_94594cuda3std3__45__cpo6cbeginE:
	.zero		1
	.type		_ZN39_INTERNAL_b3dbd305_4_k_cu_999006b5_94594cuda3std3__48in_placeE,@object
	.size		_ZN39_INTERNAL_b3dbd305_4_k_cu_999006b5_94594cuda3std3__48in_placeE,(_ZN39_INTERNAL_b3dbd305_4_k_cu_999006b5_94594cuda3std6ranges3__45__cpo9iter_moveE - _ZN39_INTERNAL_b3dbd305_4_k_cu_999006b5_94594cuda3std3__48in_placeE)
_ZN39_INTERNAL_b3dbd305_4_k_cu_999006b5_94594cuda3std3__48in_placeE:
	.zero		1
	.type		_ZN39_INTERNAL_b3dbd305_4_k_cu_999006b5_94594cuda3std6ranges3__45__cpo9iter_moveE,@object
	.size		_ZN39_INTERNAL_b3dbd305_4_k_cu_999006b5_94594cuda3std6ranges3__45__cpo9iter_moveE,(_ZN39_INTERNAL_b3dbd305_4_k_cu_999006b5_94594cuda3std3__45__cpo5beginE - _ZN39_INTERNAL_b3dbd305_4_k_cu_999006b5_94594cuda3std6ranges3__45__cpo9iter_moveE)
_ZN39_INTERNAL_b3dbd305_4_k_cu_999006b5_94594cuda3std6ranges3__45__cpo9iter_moveE:
	.zero		1
	.type		_ZN39_INTERNAL_b3dbd305_4_k_cu_999006b5_94594cuda3std3__45__cpo5beginE,@object
	.size		_ZN39_INTERNAL_b3dbd305_4_k_cu_999006b5_94594cuda3std3__45__cpo5beginE,(_ZN39_INTERNAL_b3dbd305_4_k_cu_999006b5_94594cuda3std3__441_GLOBAL__N__b3dbd305_4_k_cu_999006b5_94596ignoreE - _ZN39_INTERNAL_b3dbd305_4_k_cu_999006b5_94594cuda3std3__45__cpo5beginE)
_ZN39_INTERNAL_b3dbd305_4_k_cu_999006b5_94594cuda3std3__45__cpo5beginE:
	.zero		1
	.type		_ZN39_INTERNAL_b3dbd305_4_k_cu_999006b5_94594cuda3std3__441_GLOBAL__N__b3dbd305_4_k_cu_999006b5_94596ignoreE,@object
	.size		_ZN39_INTERNAL_b3dbd305_4_k_cu_999006b5_94594cuda3std3__441_GLOBAL__N__b3dbd305_4_k_cu_999006b5_94596ignoreE,(_ZN39_INTERNAL_b3dbd305_4_k_cu_999006b5_94594cute7productE - _ZN39_INTERNAL_b3dbd305_4_k_cu_999006b5_94594cuda3std3__441_GLOBAL__N__b3dbd305_4_k_cu_999006b5_94596ignoreE)
_ZN39_INTERNAL_b3dbd305_4_k_cu_999006b5_94594cuda3std3__441_GLOBAL__N__b3dbd305_4_k_cu_999006b5_94596ignoreE:
	.zero		1
	.type		_ZN39_INTERNAL_b3dbd305_4_k_cu_999006b5_94594cute7productE,@object
	.size		_ZN39_INTERNAL_b3dbd305_4_k_cu_999006b5_94594cute7productE,(_ZN39_INTERNAL_b3dbd305_4_k_cu_999006b5_94594cuda3std3__45__cpo3endE - _ZN39_INTERNAL_b3dbd305_4_k_cu_999006b5_94594cute7productE)
_ZN39_INTERNAL_b3dbd305_4_k_cu_999006b5_94594cute7productE:
	.zero		1
	.type		_ZN39_INTERNAL_b3dbd305_4_k_cu_999006b5_94594cuda3std3__45__cpo3endE,@object
	.size		_ZN39_INTERNAL_b3dbd305_4_k_cu_999006b5_94594cuda3std3__45__cpo3endE,(_ZN39_INTERNAL_b3dbd305_4_k_cu_999006b5_94594cuda3std3__419piecewise_constructE - _ZN39_INTERNAL_b3dbd305_4_k_cu_999006b5_94594cuda3std3__45__cpo3endE)
_ZN39_INTERNAL_b3dbd305_4_k_cu_999006b5_94594cuda3std3__45__cpo3endE:
	.zero		1
	.type		_ZN39_INTERNAL_b3dbd305_4_k_cu_999006b5_94594cuda3std3__419piecewise_constructE,@object
	.size		_ZN39_INTERNAL_b3dbd305_4_k_cu_999006b5_94594cuda3std3__419piecewise_constructE,(_ZN39_INTERNAL_b3dbd305_4_k_cu_999006b5_94594cuda3std3__45__cpo4cendE - _ZN39_INTERNAL_b3dbd305_4_k_cu_999006b5_94594cuda3std3__419piecewise_constructE)
_ZN39_INTERNAL_b3dbd305_4_k_cu_999006b5_94594cuda3std3__419piecewise_constructE:
	.zero		1
	.type		_ZN39_INTERNAL_b3dbd305_4_k_cu_999006b5_94594cuda3std3__45__cpo4cendE,@object
	.size		_ZN39_INTERNAL_b3dbd305_4_k_cu_999006b5_94594cuda3std3__45__cpo4cendE,(_ZN39_INTERNAL_b3dbd305_4_k_cu_999006b5_94594cuda3std6ranges3__45__cpo4swapE - _ZN39_INTERNAL_b3dbd305_4_k_cu_999006b5_94594cuda3std3__45__cpo4cendE)
_ZN39_INTERNAL_b3dbd305_4_k_cu_999006b5_94594cuda3std3__45__cpo4cendE:
	.zero		1
	.type		_ZN39_INTERNAL_b3dbd305_4_k_cu_999006b5_94594cuda3std6ranges3__45__cpo4swapE,@object
	.size		_ZN39_INTERNAL_b3dbd305_4_k_cu_999006b5_94594cuda3std6ranges3__45__cpo4swapE,(.L_10 - _ZN39_INTERNAL_b3dbd305_4_k_cu_999006b5_94594cuda3std6ranges3__45__cpo4swapE)
_ZN39_INTERNAL_b3dbd305_4_k_cu_999006b5_94594cuda3std6ranges3__45__cpo4swapE:
	.zero		1
.L_10:


//--------------------- .nv.constant0._ZN7cutlass13device_kernelINS_4gemm6kernel13GemmUniversalIN4cute5tupleIJiiiiEEENS1_10collective13CollectiveMmaINS1_35MainloopSm100TmaUmmaWarpSpecializedILi4ELi2ELi4ENS5_IJNS4_1CILi1EEESB_SB_EEEEENS5_IJNSA_ILi128EEENSA_ILi64EEESF_EEENS_10tfloat32_tENS5_IJlSB_lEEESH_SI_NS4_8TiledMMAINS4_8MMA_AtomIJNS4_17SM100_MMA_TF32_SSISH_SH_fLi128ELi64ELNS4_4UMMA5MajorE0ELSN_0ELNSM_7ScaleInE0ELSO_0EEEEEENS4_6LayoutISC_NS5_IJNSA_ILi0EEESS_SS_EEEEENS5_IJNS4_10UnderscoreESV_SV_EEEEENS4_13SM90_TMA_LOADENS4_14ComposedLayoutINS4_7SwizzleILi3ELi4ELi3EEENS4_18smem_ptr_flag_bitsILi32EEENSR_INS5_IJNSA_ILi8EEENSA_ILi32EEEEEENS5_IJS15_SB_EEEEEEEvNS4_8identityESY_S19_vS1A_EENS_8epilogue10collective18CollectiveEpilogueINS1C_23Sm100TmaWarpSpecializedILi4ELi2ELi16ELb1ELb0EEEJSG_NS5_IJNSR_ISE_SB_EENSR_INSA_ILi16EEESB_EEEEESH_SI_SH_SI_NS1C_6fusion15FusionCallbacksIS1G_NS1L_17LinearCombinationISH_fSH_fLNS_15FloatRoundStyleE2EEESG_S1K_JEEENS4_5SM1004TMEM4LOAD26SM100_TMEM_LOAD_32dp32b16xESY_NSZ_INS10_ILi2ELi4ELi3EEES13_NSR_INS5_IJS14_S1I_EEENS5_IJS1I_SB_EEEEEEENS4_39AutoVectorizingCopyWithAssumedAlignmentILi128EEENS4_14SM90_TMA_STOREES1Z_S21_S21_EEEvvEEEEvNT_6ParamsE --------------------------
	.section	.nv.constant0._ZN7cutlass13device_kernelINS_4gemm6kernel13GemmUniversalIN4cute5tupleIJiiiiEEENS1_10collective13CollectiveMmaINS1_35MainloopSm100TmaUmmaWarpSpecializedILi4ELi2ELi4ENS5_IJNS4_1CILi1EEESB_SB_EEEEENS5_IJNSA_ILi128EEENSA_ILi64EEESF_EEENS_10tfloat32_tENS5_IJlSB_lEEESH_SI_NS4_8TiledMMAINS4_8MMA_AtomIJNS4_17SM100_MMA_TF32_SSISH_SH_fLi128ELi64ELNS4_4UMMA5MajorE0ELSN_0ELNSM_7ScaleInE0ELSO_0EEEEEENS4_6LayoutISC_NS5_IJNSA_ILi0EEESS_SS_EEEEENS5_IJNS4_10UnderscoreESV_SV_EEEEENS4_13SM90_TMA_LOADENS4_14ComposedLayoutINS4_7SwizzleILi3ELi4ELi3EEENS4_18smem_ptr_flag_bitsILi32EEENSR_INS5_IJNSA_ILi8EEENSA_ILi32EEEEEENS5_IJS15_SB_EEEEEEEvNS4_8identityESY_S19_vS1A_EENS_8epilogue10collective18CollectiveEpilogueINS1C_23Sm100TmaWarpSpecializedILi4ELi2ELi16ELb1ELb0EEEJSG_NS5_IJNSR_ISE_SB_EENSR_INSA_ILi16EEESB_EEEEESH_SI_SH_SI_NS1C_6fusion15FusionCallbacksIS1G_NS1L_17LinearCombinationISH_fSH_fLNS_15FloatRoundStyleE2EEESG_S1K_JEEENS4_5SM1004TMEM4LOAD26SM100_TMEM_LOAD_32dp32b16xESY_NSZ_INS10_ILi2ELi4ELi3EEES13_NSR_INS5_IJS14_S1I_EEENS5_IJS1I_SB_EEEEEEENS4_39AutoVectorizingCopyWithAssumedAlignmentILi128EEENS4_14SM90_TMA_STOREES1Z_S21_S21_EEEvvEEEEvNT_6ParamsE,"a",@progbits
	.sectionflags	@""
	.align	4
.nv.constant0._ZN7cutlass13device_kernelINS_4gemm6kernel13GemmUniversalIN4cute5tupleIJiiiiEEENS1_10collective13CollectiveMmaINS1_35MainloopSm100TmaUmmaWarpSpecializedILi4ELi2ELi4ENS5_IJNS4_1CILi1EEESB_SB_EEEEENS5_IJNSA_ILi128EEENSA_ILi64EEESF_EEENS_10tfloat32_tENS5_IJlSB_lEEESH_SI_NS4_8TiledMMAINS4_8MMA_AtomIJNS4_17SM100_MMA_TF32_SSISH_SH_fLi128ELi64ELNS4_4UMMA5MajorE0ELSN_0ELNSM_7ScaleInE0ELSO_0EEEEEENS4_6LayoutISC_NS5_IJNSA_ILi0EEESS_SS_EEEEENS5_IJNS4_10UnderscoreESV_SV_EEEEENS4_13SM90_TMA_LOADENS4_14ComposedLayoutINS4_7SwizzleILi3ELi4ELi3EEENS4_18smem_ptr_flag_bitsILi32EEENSR_INS5_IJNSA_ILi8EEENSA_ILi32EEEEEENS5_IJS15_SB_EEEEEEEvNS4_8identityESY_S19_vS1A_EENS_8epilogue10collective18CollectiveEpilogueINS1C_23Sm100TmaWarpSpecializedILi4ELi2ELi16ELb1ELb0EEEJSG_NS5_IJNSR_ISE_SB_EENSR_INSA_ILi16EEESB_EEEEESH_SI_SH_SI_NS1C_6fusion15FusionCallbacksIS1G_NS1L_17LinearCombinationISH_fSH_fLNS_15FloatRoundStyleE2EEESG_S1K_JEEENS4_5SM1004TMEM4LOAD26SM100_TMEM_LOAD_32dp32b16xESY_NSZ_INS10_ILi2ELi4ELi3EEES13_NSR_INS5_IJS14_S1I_EEENS5_IJS1I_SB_EEEEEEENS4_39AutoVectorizingCopyWithAssumedAlignmentILi128EEENS4_14SM90_TMA_STOREES1Z_S21_S21_EEEvvEEEEvNT_6ParamsE:
	.zero		2944


//--------------------- SYMBOLS --------------------------

	.type		.nv.reservedSmem.offset0,@object
	.size		.nv.reservedSmem.offset0,0x4
	.type		.nv.reservedSmem.cap,@object
	.size		.nv.reservedSmem.cap,0x4
	.type		__assertfail,@function
